//
// Generated by NVIDIA NVVM Compiler
//
// Compiler Build ID: CL-36424714
// Cuda compilation tools, release 13.0, V13.0.88
// Based on NVVM 20.0.0
//

.version 9.0
.target sm_100
.address_size 64

	// .globl	_Z10atomic_redPKfPf
// _ZZ8reduce_aPfS_E5sdata has been demoted
// _ZZ9reduce_wsPfS_E5sdata has been demoted
// _ZZ6reducePfS_mE5sdata has been demoted

.visible .entry _Z10atomic_redPKfPf(
	.param .u64 .ptr .align 1 _Z10atomic_redPKfPf_param_0,
	.param .u64 .ptr .align 1 _Z10atomic_redPKfPf_param_1
)
{
	.reg .pred 	%p<2>;
	.reg .b32 	%r<5>;
	.reg .b32 	%f<3>;
	.reg .b64 	%rd<7>;

	ld.param.u64 	%rd1, [_Z10atomic_redPKfPf_param_0];
	ld.param.u64 	%rd2, [_Z10atomic_redPKfPf_param_1];
	mov.u32 	%r2, %tid.x;
	mov.u32 	%r3, %ntid.x;
	mov.u32 	%r4, %ctaid.x;
	mad.lo.s32 	%r1, %r3, %r4, %r2;
	setp.gt.u32 	%p1, %r1, 49151;
	@%p1 bra 	$L__BB0_2;
	cvta.to.global.u64 	%rd3, %rd1;
	cvta.to.global.u64 	%rd4, %rd2;
	mul.wide.u32 	%rd5, %r1, 4;
	add.s64 	%rd6, %rd3, %rd5;
	ld.global.f32 	%f1, [%rd6];
	atom.global.add.f32 	%f2, [%rd4], %f1;
$L__BB0_2:
	ret;

}
	// .globl	_Z8reduce_aPfS_
.visible .entry _Z8reduce_aPfS_(
	.param .u64 .ptr .align 1 _Z8reduce_aPfS__param_0,
	.param .u64 .ptr .align 1 _Z8reduce_aPfS__param_1
)
{
	.reg .pred 	%p<12>;
	.reg .b32 	%r<19>;
	.reg .b32 	%f<29>;
	.reg .b64 	%rd<44>;
	// demoted variable
	.shared .align 4 .b8 _ZZ8reduce_aPfS_E5sdata[1024];
	ld.param.u64 	%rd23, [_Z8reduce_aPfS__param_0];
	ld.param.u64 	%rd22, [_Z8reduce_aPfS__param_1];
	cvta.to.global.u64 	%rd1, %rd23;
	mov.u32 	%r1, %tid.x;
	shl.b32 	%r7, %r1, 2;
	mov.u32 	%r8, _ZZ8reduce_aPfS_E5sdata;
	add.s32 	%r2, %r8, %r7;
	mov.b32 	%r9, 0;
	st.shared.u32 	[%r2], %r9;
	mov.u32 	%r18, %ntid.x;
	mov.u32 	%r10, %ctaid.x;
	mad.lo.s32 	%r4, %r18, %r10, %r1;
	setp.gt.u32 	%p1, %r4, 49151;
	@%p1 bra 	$L__BB1_9;
	cvt.u64.u32 	%rd42, %r4;
	mov.u32 	%r11, %nctaid.x;
	mul.lo.s32 	%r12, %r11, %r18;
	cvt.u64.u32 	%rd3, %r12;
	add.s64 	%rd24, %rd3, %rd42;
	max.u64 	%rd25, %rd24, 49152;
	setp.lt.u64 	%p2, %rd24, 49152;
	selp.u64 	%rd4, 1, 0, %p2;
	add.s64 	%rd26, %rd24, %rd4;
	sub.s64 	%rd5, %rd25, %rd26;
	and.b64  	%rd27, %rd5, -4294967296;
	setp.ne.s64 	%p3, %rd27, 0;
	@%p3 bra 	$L__BB1_3;
	cvt.u32.u64 	%r13, %rd3;
	cvt.u32.u64 	%r14, %rd5;
	div.u32 	%r15, %r14, %r13;
	cvt.u64.u32 	%rd38, %r15;
	bra.uni 	$L__BB1_4;
$L__BB1_3:
	div.u64 	%rd38, %rd5, %rd3;
$L__BB1_4:
	add.s64 	%rd9, %rd38, %rd4;
	and.b64  	%rd28, %rd9, 3;
	setp.eq.s64 	%p4, %rd28, 3;
	mov.f32 	%f25, 0f00000000;
	@%p4 bra 	$L__BB1_7;
	shl.b64 	%rd29, %rd42, 2;
	add.s64 	%rd40, %rd1, %rd29;
	shl.b64 	%rd11, %rd3, 2;
	add.s64 	%rd30, %rd9, 1;
	and.b64  	%rd39, %rd30, 3;
	mov.f32 	%f25, 0f00000000;
$L__BB1_6:
	.pragma "nounroll";
	ld.global.f32 	%f11, [%rd40];
	add.f32 	%f25, %f11, %f25;
	add.s64 	%rd42, %rd42, %rd3;
	add.s64 	%rd40, %rd40, %rd11;
	add.s64 	%rd39, %rd39, -1;
	setp.ne.s64 	%p5, %rd39, 0;
	@%p5 bra 	$L__BB1_6;
$L__BB1_7:
	setp.lt.u64 	%p6, %rd9, 3;
	@%p6 bra 	$L__BB1_8;
	bra.uni 	$L__BB1_16;
$L__BB1_8:
	st.shared.f32 	[%r2], %f25;
$L__BB1_9:
	setp.lt.u32 	%p8, %r18, 2;
	@%p8 bra 	$L__BB1_13;
$L__BB1_10:
	shr.u32 	%r6, %r18, 1;
	bar.sync 	0;
	setp.ge.u32 	%p9, %r1, %r6;
	@%p9 bra 	$L__BB1_12;
	shl.b32 	%r16, %r6, 2;
	add.s32 	%r17, %r2, %r16;
	ld.shared.f32 	%f19, [%r17];
	ld.shared.f32 	%f20, [%r2];
	add.f32 	%f21, %f19, %f20;
	st.shared.f32 	[%r2], %f21;
$L__BB1_12:
	setp.gt.u32 	%p10, %r18, 3;
	mov.u32 	%r18, %r6;
	@%p10 bra 	$L__BB1_10;
$L__BB1_13:
	setp.ne.s32 	%p11, %r1, 0;
	@%p11 bra 	$L__BB1_15;
	ld.shared.f32 	%f22, [_ZZ8reduce_aPfS_E5sdata];
	cvta.to.global.u64 	%rd37, %rd22;
	atom.global.add.f32 	%f23, [%rd37], %f22;
$L__BB1_15:
	ret;
$L__BB1_16:
	shl.b64 	%rd31, %rd42, 2;
	add.s64 	%rd32, %rd1, %rd31;
	ld.global.f32 	%f12, [%rd32];
	add.f32 	%f13, %f12, %f25;
	shl.b64 	%rd33, %rd3, 2;
	add.s64 	%rd34, %rd32, %rd33;
	ld.global.f32 	%f14, [%rd34];
	add.f32 	%f15, %f14, %f13;
	add.s64 	%rd35, %rd34, %rd33;
	ld.global.f32 	%f16, [%rd35];
	add.f32 	%f17, %f16, %f15;
	add.s64 	%rd36, %rd35, %rd33;
	ld.global.f32 	%f18, [%rd36];
	add.f32 	%f25, %f18, %f17;
	add.s64 	%rd42, %rd33, %rd42;
	setp.lt.u64 	%p7, %rd42, 49152;
	@%p7 bra 	$L__BB1_16;
	bra.uni 	$L__BB1_8;

}
	// .globl	_Z9reduce_wsPfS_
.visible .entry _Z9reduce_wsPfS_(
	.param .u64 .ptr .align 1 _Z9reduce_wsPfS__param_0,
	.param .u64 .ptr .align 1 _Z9reduce_wsPfS__param_1
)
{
	.reg .pred 	%p<17>;
	.reg .b32 	%r<39>;
	.reg .b32 	%f<34>;
	.reg .b64 	%rd<7>;
	// demoted variable
	.shared .align 4 .b8 _ZZ9reduce_wsPfS_E5sdata[128];
	ld.param.u64 	%rd2, [_Z9reduce_wsPfS__param_0];
	ld.param.u64 	%rd3, [_Z9reduce_wsPfS__param_1];
	mov.u32 	%r1, %tid.x;
	mov.u32 	%r2, %ntid.x;
	mov.u32 	%r8, %ctaid.x;
	mad.lo.s32 	%r38, %r2, %r8, %r1;
	and.b32  	%r4, %r1, 31;
	setp.gt.u32 	%p1, %r38, 49151;
	mov.f32 	%f32, 0f00000000;
	@%p1 bra 	$L__BB2_3;
	mov.u32 	%r9, %nctaid.x;
	mul.lo.s32 	%r5, %r9, %r2;
	cvta.to.global.u64 	%rd1, %rd2;
	mov.f32 	%f32, 0f00000000;
$L__BB2_2:
	mul.wide.u32 	%rd4, %r38, 4;
	add.s64 	%rd5, %rd1, %rd4;
	ld.global.f32 	%f10, [%rd5];
	add.f32 	%f32, %f32, %f10;
	add.s32 	%r38, %r38, %r5;
	setp.lt.u32 	%p2, %r38, 49152;
	@%p2 bra 	$L__BB2_2;
$L__BB2_3:
	mov.b32 	%r10, %f32;
	shfl.sync.down.b32	%r11|%p3, %r10, 16, 31, -1;
	mov.b32 	%f11, %r11;
	add.f32 	%f12, %f32, %f11;
	mov.b32 	%r12, %f12;
	shfl.sync.down.b32	%r13|%p4, %r12, 8, 31, -1;
	mov.b32 	%f13, %r13;
	add.f32 	%f14, %f12, %f13;
	mov.b32 	%r14, %f14;
	shfl.sync.down.b32	%r15|%p5, %r14, 4, 31, -1;
	mov.b32 	%f15, %r15;
	add.f32 	%f16, %f14, %f15;
	mov.b32 	%r16, %f16;
	shfl.sync.down.b32	%r17|%p6, %r16, 2, 31, -1;
	mov.b32 	%f17, %r17;
	add.f32 	%f18, %f16, %f17;
	mov.b32 	%r18, %f18;
	shfl.sync.down.b32	%r19|%p7, %r18, 1, 31, -1;
	mov.b32 	%f19, %r19;
	add.f32 	%f4, %f18, %f19;
	setp.ne.s32 	%p8, %r4, 0;
	@%p8 bra 	$L__BB2_5;
	shr.u32 	%r20, %r1, 3;
	and.b32  	%r21, %r20, 124;
	mov.u32 	%r22, _ZZ9reduce_wsPfS_E5sdata;
	add.s32 	%r23, %r22, %r21;
	st.shared.f32 	[%r23], %f4;
$L__BB2_5:
	bar.sync 	0;
	setp.gt.u32 	%p9, %r1, 31;
	@%p9 bra 	$L__BB2_10;
	shr.u32 	%r24, %r2, 5;
	setp.ge.u32 	%p10, %r1, %r24;
	mov.f32 	%f33, 0f00000000;
	@%p10 bra 	$L__BB2_8;
	shl.b32 	%r25, %r4, 2;
	mov.u32 	%r26, _ZZ9reduce_wsPfS_E5sdata;
	add.s32 	%r27, %r26, %r25;
	ld.shared.f32 	%f33, [%r27];
$L__BB2_8:
	mov.b32 	%r28, %f33;
	shfl.sync.down.b32	%r29|%p11, %r28, 16, 31, -1;
	mov.b32 	%f21, %r29;
	add.f32 	%f22, %f33, %f21;
	mov.b32 	%r30, %f22;
	shfl.sync.down.b32	%r31|%p12, %r30, 8, 31, -1;
	mov.b32 	%f23, %r31;
	add.f32 	%f24, %f22, %f23;
	mov.b32 	%r32, %f24;
	shfl.sync.down.b32	%r33|%p13, %r32, 4, 31, -1;
	mov.b32 	%f25, %r33;
	add.f32 	%f26, %f24, %f25;
	mov.b32 	%r34, %f26;
	shfl.sync.down.b32	%r35|%p14, %r34, 2, 31, -1;
	mov.b32 	%f27, %r35;
	add.f32 	%f28, %f26, %f27;
	mov.b32 	%r36, %f28;
	shfl.sync.down.b32	%r37|%p15, %r36, 1, 31, -1;
	mov.b32 	%f29, %r37;
	add.f32 	%f7, %f28, %f29;
	setp.ne.s32 	%p16, %r1, 0;
	@%p16 bra 	$L__BB2_10;
	cvta.to.global.u64 	%rd6, %rd3;
	atom.global.add.f32 	%f30, [%rd6], %f7;
$L__BB2_10:
	ret;

}
	// .globl	_Z6reducePfS_m
.visible .entry _Z6reducePfS_m(
	.param .u64 .ptr .align 1 _Z6reducePfS_m_param_0,
	.param .u64 .ptr .align 1 _Z6reducePfS_m_param_1,
	.param .u64 _Z6reducePfS_m_param_2
)
{
	.reg .pred 	%p<7>;
	.reg .b32 	%r<16>;
	.reg .b32 	%f<10>;
	.reg .b64 	%rd<15>;
	// demoted variable
	.shared .align 4 .b8 _ZZ6reducePfS_mE5sdata[1024];
	ld.param.u64 	%rd6, [_Z6reducePfS_m_param_0];
	ld.param.u64 	%rd7, [_Z6reducePfS_m_param_1];
	ld.param.u64 	%rd8, [_Z6reducePfS_m_param_2];
	mov.u32 	%r1, %tid.x;
	shl.b32 	%r7, %r1, 2;
	mov.u32 	%r8, _ZZ6reducePfS_mE5sdata;
	add.s32 	%r2, %r8, %r7;
	mov.b32 	%r9, 0;
	st.shared.u32 	[%r2], %r9;
	mov.u32 	%r15, %ntid.x;
	mov.u32 	%r4, %ctaid.x;
	mad.lo.s32 	%r10, %r15, %r4, %r1;
	cvt.u64.u32 	%rd14, %r10;
	setp.le.u64 	%p1, %rd8, %rd14;
	@%p1 bra 	$L__BB3_4;
	mov.u32 	%r11, %nctaid.x;
	mul.lo.s32 	%r12, %r11, %r15;
	cvt.u64.u32 	%rd2, %r12;
	cvta.to.global.u64 	%rd3, %rd6;
	mov.f32 	%f9, 0f00000000;
$L__BB3_2:
	shl.b64 	%rd9, %rd14, 2;
	add.s64 	%rd10, %rd3, %rd9;
	ld.global.f32 	%f4, [%rd10];
	add.f32 	%f9, %f4, %f9;
	add.s64 	%rd14, %rd14, %rd2;
	setp.lt.u64 	%p2, %rd14, %rd8;
	@%p2 bra 	$L__BB3_2;
	st.shared.f32 	[%r2], %f9;
$L__BB3_4:
	setp.lt.u32 	%p3, %r15, 2;
	@%p3 bra 	$L__BB3_8;
$L__BB3_5:
	shr.u32 	%r6, %r15, 1;
	bar.sync 	0;
	setp.ge.u32 	%p4, %r1, %r6;
	@%p4 bra 	$L__BB3_7;
	shl.b32 	%r13, %r6, 2;
	add.s32 	%r14, %r2, %r13;
	ld.shared.f32 	%f5, [%r14];
	ld.shared.f32 	%f6, [%r2];
	add.f32 	%f7, %f5, %f6;
	st.shared.f32 	[%r2], %f7;
$L__BB3_7:
	setp.gt.u32 	%p5, %r15, 3;
	mov.u32 	%r15, %r6;
	@%p5 bra 	$L__BB3_5;
$L__BB3_8:
	setp.ne.s32 	%p6, %r1, 0;
	@%p6 bra 	$L__BB3_10;
	ld.shared.f32 	%f8, [_ZZ6reducePfS_mE5sdata];
	cvta.to.global.u64 	%rd11, %rd7;
	mul.wide.u32 	%rd12, %r4, 4;
	add.s64 	%rd13, %rd11, %rd12;
	st.global.f32 	[%rd13], %f8;
$L__BB3_10:
	ret;

}


// ===== COMPILED SASS (sm_100) =====

	.target	sm_100

	.elftype	@"ET_EXEC"


//--------------------- .note.nv.tkinfo           --------------------------
	.section	.note.nv.tkinfo,"",@"SHT_NOTE"
	.sectionflags	@"SHF_NOTE_NV_TKINFO"
	.tkinfo
        /*0018*/ 	.word	0x00000002
        /*0030*/ 	.string	""
        /*0030*/ 	.string	"ptxas"
        /*0030*/ 	.string	"Cuda compilation tools, release 13.0, V13.0.88"
        /*0030*/ 	.string	"Build cuda_13.0.r13.0/compiler.36424714_0"
        /*0030*/ 	.string	"-arch sm_100 -m 64 "



//--------------------- .note.nv.cuinfo           --------------------------
	.section	.note.nv.cuinfo,"",@"SHT_NOTE"
	.sectionflags	@"SHF_NOTE_NV_CUINFO"
        /*0018*/ 	.short	0x0002
        /*001a*/ 	.short	0x0064
        /*001c*/ 	.short	0x0082
	.zero		2


//--------------------- .nv.info                  --------------------------
	.section	.nv.info,"",@"SHT_CUDA_INFO"
	.align	4


	//----- nvinfo : EIATTR_REGCOUNT
	.align		4
        /*0000*/ 	.byte	0x04, 0x2f
        /*0002*/ 	.short	(.L_1 - .L_0)
	.align		4
.L_0:
        /*0004*/ 	.word	index@(_Z10atomic_redPKfPf)
        /*0008*/ 	.word	0x00000008


	//----- nvinfo : EIATTR_FRAME_SIZE
	.align		4
.L_1:
        /*000c*/ 	.byte	0x04, 0x11
        /*000e*/ 	.short	(.L_3 - .L_2)
	.align		4
.L_2:
        /*0010*/ 	.word	index@(_Z10atomic_redPKfPf)
        /*0014*/ 	.word	0x00000000


	//----- nvinfo : EIATTR_REGCOUNT
	.align		4
.L_3:
        /*0018*/ 	.byte	0x04, 0x2f
        /*001a*/ 	.short	(.L_5 - .L_4)
	.align		4
.L_4:
        /*001c*/ 	.word	index@(_Z8reduce_aPfS_)
        /*0020*/ 	.word	0x00000018


	//----- nvinfo : EIATTR_FRAME_SIZE
	.align		4
.L_5:
        /*0024*/ 	.byte	0x04, 0x11
        /*0026*/ 	.short	(.L_7 - .L_6)
	.align		4
.L_6:
        /*0028*/ 	.word	index@($__internal_0_$__cuda_sm20_div_u64)
        /*002c*/ 	.word	0x00000000


	//----- nvinfo : EIATTR_FRAME_SIZE
	.align		4
.L_7:
        /*0030*/ 	.byte	0x04, 0x11
        /*0032*/ 	.short	(.L_9 - .L_8)
	.align		4
.L_8:
        /*0034*/ 	.word	index@(_Z8reduce_aPfS_)
        /*0038*/ 	.word	0x00000000


	//----- nvinfo : EIATTR_REGCOUNT
	.align		4
.L_9:
        /*003c*/ 	.byte	0x04, 0x2f
        /*003e*/ 	.short	(.L_11 - .L_10)
	.align		4
.L_10:
        /*0040*/ 	.word	index@(_Z9reduce_wsPfS_)
        /*0044*/ 	.word	0x0000000c


	//----- nvinfo : EIATTR_FRAME_SIZE
	.align		4
.L_11:
        /*0048*/ 	.byte	0x04, 0x11
        /*004a*/ 	.short	(.L_13 - .L_12)
	.align		4
.L_12:
        /*004c*/ 	.word	index@(_Z9reduce_wsPfS_)
        /*0050*/ 	.word	0x00000000


	//----- nvinfo : EIATTR_REGCOUNT
	.align		4
.L_13:
        /*0054*/ 	.byte	0x04, 0x2f
        /*0056*/ 	.short	(.L_15 - .L_14)
	.align		4
.L_14:
        /*0058*/ 	.word	index@(_Z6reducePfS_m)
        /*005c*/ 	.word	0x0000000e


	//----- nvinfo : EIATTR_FRAME_SIZE
	.align		4
.L_15:
        /*0060*/ 	.byte	0x04, 0x11
        /*0062*/ 	.short	(.L_17 - .L_16)
	.align		4
.L_16:
        /*0064*/ 	.word	index@(_Z6reducePfS_m)
        /*0068*/ 	.word	0x00000000


	//----- nvinfo : EIATTR_MIN_STACK_SIZE
	.align		4
.L_17:
        /*006c*/ 	.byte	0x04, 0x12
        /*006e*/ 	.short	(.L_19 - .L_18)
	.align		4
.L_18:
        /*0070*/ 	.word	index@(_Z6reducePfS_m)
        /*0074*/ 	.word	0x00000000


	//----- nvinfo : EIATTR_MIN_STACK_SIZE
	.align		4
.L_19:
        /*0078*/ 	.byte	0x04, 0x12
        /*007a*/ 	.short	(.L_21 - .L_20)
	.align		4
.L_20:
        /*007c*/ 	.word	index@(_Z9reduce_wsPfS_)
        /*0080*/ 	.word	0x00000000


	//----- nvinfo : EIATTR_MIN_STACK_SIZE
	.align		4
.L_21:
        /*0084*/ 	.byte	0x04, 0x12
        /*0086*/ 	.short	(.L_23 - .L_22)
	.align		4
.L_22:
        /*0088*/ 	.word	index@(_Z8reduce_aPfS_)
        /*008c*/ 	.word	0x00000000


	//----- nvinfo : EIATTR_MIN_STACK_SIZE
	.align		4
.L_23:
        /*0090*/ 	.byte	0x04, 0x12
        /*0092*/ 	.short	(.L_25 - .L_24)
	.align		4
.L_24:
        /*0094*/ 	.word	index@(_Z10atomic_redPKfPf)
        /*0098*/ 	.word	0x00000000
.L_25:


//--------------------- .nv.compat                --------------------------
	.section	.nv.compat,"",@"SHT_CUDA_COMPAT_INFO"
	.align	4
        /*0000*/ 	.byte	0x02, 0x09, 0x00, 0x00, 0x02, 0x02, 0x01, 0x00, 0x02, 0x05, 0x05, 0x00, 0x03, 0x07, 0x01, 0x01
        /*0010*/ 	.byte	0x02, 0x03, 0x00, 0x00, 0x02, 0x06, 0x01, 0x00, 0x04, 0x0b, 0x08, 0x00, 0x09, 0x00, 0x00, 0x00
        /*0020*/ 	.byte	0x00, 0x00, 0x00, 0x00


//--------------------- .nv.info._Z6reducePfS_m   --------------------------
	.section	.nv.info._Z6reducePfS_m,"",@"SHT_CUDA_INFO"
	.sectionflags	@""
	.align	4


	//----- nvinfo : EIATTR_CUDA_API_VERSION
	.align		4
        /*0000*/ 	.byte	0x04, 0x37
        /*0002*/ 	.short	(.L_27 - .L_26)
.L_26:
        /*0004*/ 	.word	0x00000082


	//----- nvinfo : EIATTR_KPARAM_INFO
	.align		4
.L_27:
        /*0008*/ 	.byte	0x04, 0x17
        /*000a*/ 	.short	(.L_29 - .L_28)
.L_28:
        /*000c*/ 	.word	0x00000000
        /*0010*/ 	.short	0x0002
        /*0012*/ 	.short	0x0010
        /*0014*/ 	.byte	0x00, 0xf0, 0x21, 0x00


	//----- nvinfo : EIATTR_KPARAM_INFO
	.align		4
.L_29:
        /*0018*/ 	.byte	0x04, 0x17
        /*001a*/ 	.short	(.L_31 - .L_30)
.L_30:
        /*001c*/ 	.word	0x00000000
        /*0020*/ 	.short	0x0001
        /*0022*/ 	.short	0x0008
        /*0024*/ 	.byte	0x00, 0xf5, 0x21, 0x00


	//----- nvinfo : EIATTR_KPARAM_INFO
	.align		4
.L_31:
        /*0028*/ 	.byte	0x04, 0x17
        /*002a*/ 	.short	(.L_33 - .L_32)
.L_32:
        /*002c*/ 	.word	0x00000000
        /*0030*/ 	.short	0x0000
        /*0032*/ 	.short	0x0000
        /*0034*/ 	.byte	0x00, 0xf5, 0x21, 0x00


	//----- nvinfo : EIATTR_SPARSE_MMA_MASK
	.align		4
.L_33:
        /*0038*/ 	.byte	0x03, 0x50
        /*003a*/ 	.short	0x0000


	//----- nvinfo : EIATTR_MAXREG_COUNT
	.align		4
        /*003c*/ 	.byte	0x03, 0x1b
        /*003e*/ 	.short	0x00ff


	//----- nvinfo : EIATTR_NUM_BARRIERS
	.align		4
        /*0040*/ 	.byte	0x02, 0x4c
        /*0042*/ 	.byte	0x01
	.zero		1


	//----- nvinfo : EIATTR_MERCURY_ISA_VERSION
	.align		4
        /*0044*/ 	.byte	0x03, 0x5f
        /*0046*/ 	.short	0x0101


	//----- nvinfo : EIATTR_VRC_CTA_INIT_COUNT
	.align		4
        /*0048*/ 	.byte	0x02, 0x4a
	.zero		1
	.zero		1


	//----- nvinfo : EIATTR_EXIT_INSTR_OFFSETS
	.align		4
        /*004c*/ 	.byte	0x04, 0x1c
        /*004e*/ 	.short	(.L_35 - .L_34)


	//   ....[0]....
.L_34:
        /*0050*/ 	.word	0x00000320


	//   ....[1]....
        /*0054*/ 	.word	0x000003a0


	//----- nvinfo : EIATTR_CRS_STACK_SIZE
	.align		4
.L_35:
        /*0058*/ 	.byte	0x04, 0x1e
        /*005a*/ 	.short	(.L_37 - .L_36)
.L_36:
        /*005c*/ 	.word	0x00000000


	//----- nvinfo : EIATTR_CBANK_PARAM_SIZE
	.align		4
.L_37:
        /*0060*/ 	.byte	0x03, 0x19
        /*0062*/ 	.short	0x0018


	//----- nvinfo : EIATTR_PARAM_CBANK
	.align		4
        /*0064*/ 	.byte	0x04, 0x0a
        /*0066*/ 	.short	(.L_39 - .L_38)
	.align		4
.L_38:
        /*0068*/ 	.word	index@(.nv.constant0._Z6reducePfS_m)
        /*006c*/ 	.short	0x0380
        /*006e*/ 	.short	0x0018


	//----- nvinfo : EIATTR_SW_WAR
	.align		4
.L_39:
        /*0070*/ 	.byte	0x04, 0x36
        /*0072*/ 	.short	(.L_41 - .L_40)
.L_40:
        /*0074*/ 	.word	0x00000008
.L_41:


//--------------------- .nv.info._Z9reduce_wsPfS_ --------------------------
	.section	.nv.info._Z9reduce_wsPfS_,"",@"SHT_CUDA_INFO"
	.sectionflags	@""
	.align	4


	//----- nvinfo : EIATTR_CUDA_API_VERSION
	.align		4
        /*0000*/ 	.byte	0x04, 0x37
        /*0002*/ 	.short	(.L_43 - .L_42)
.L_42:
        /*0004*/ 	.word	0x00000082


	//----- nvinfo : EIATTR_KPARAM_INFO
	.align		4
.L_43:
        /*0008*/ 	.byte	0x04, 0x17
        /*000a*/ 	.short	(.L_45 - .L_44)
.L_44:
        /*000c*/ 	.word	0x00000000
        /*0010*/ 	.short	0x0001
        /*0012*/ 	.short	0x0008
        /*0014*/ 	.byte	0x00, 0xf5, 0x21, 0x00


	//----- nvinfo : EIATTR_KPARAM_INFO
	.align		4
.L_45:
        /*0018*/ 	.byte	0x04, 0x17
        /*001a*/ 	.short	(.L_47 - .L_46)
.L_46:
        /*001c*/ 	.word	0x00000000
        /*0020*/ 	.short	0x0000
        /*0022*/ 	.short	0x0000
        /*0024*/ 	.byte	0x00, 0xf5, 0x21, 0x00


	//----- nvinfo : EIATTR_SPARSE_MMA_MASK
	.align		4
.L_47:
        /*0028*/ 	.byte	0x03, 0x50
        /*002a*/ 	.short	0x0000


	//----- nvinfo : EIATTR_MAXREG_COUNT
	.align		4
        /*002c*/ 	.byte	0x03, 0x1b
        /*002e*/ 	.short	0x00ff


	//----- nvinfo : EIATTR_NUM_BARRIERS
	.align		4
        /*0030*/ 	.byte	0x02, 0x4c
        /*0032*/ 	.byte	0x01
	.zero		1


	//----- nvinfo : EIATTR_MERCURY_ISA_VERSION
	.align		4
        /*0034*/ 	.byte	0x03, 0x5f
        /*0036*/ 	.short	0x0101


	//----- nvinfo : EIATTR_COOP_GROUP_MASK_REGIDS
	.align		4
        /*0038*/ 	.byte	0x04, 0x29
        /*003a*/ 	.short	(.L_49 - .L_48)


	//   ....[0]....
.L_48:
        /*003c*/ 	.word	0xffffffff


	//   ....[1]....
        /*0040*/ 	.word	0xffffffff


	//   ....[2]....
        /*0044*/ 	.word	0xffffffff


	//   ....[3]....
        /*0048*/ 	.word	0xffffffff


	//   ....[4]....
        /*004c*/ 	.word	0xffffffff


	//   ....[5]....
        /*0050*/ 	.word	0xffffffff


	//   ....[6]....
        /*0054*/ 	.word	0xffffffff


	//   ....[7]....
        /*0058*/ 	.word	0xffffffff


	//   ....[8]....
        /*005c*/ 	.word	0xffffffff


	//   ....[9]....
        /*0060*/ 	.word	0xffffffff


	//----- nvinfo : EIATTR_COOP_GROUP_INSTR_OFFSETS
	.align		4
.L_49:
        /*0064*/ 	.byte	0x04, 0x28
        /*0066*/ 	.short	(.L_51 - .L_50)


	//   ....[0]....
.L_50:
        /*0068*/ 	.word	0x00000160


	//   ....[1]....
        /*006c*/ 	.word	0x00000190


	//   ....[2]....
        /*0070*/ 	.word	0x000001c0


	//   ....[3]....
        /*0074*/ 	.word	0x00000230


	//   ....[4]....
        /*0078*/ 	.word	0x00000270


	//   ....[5]....
        /*007c*/ 	.word	0x00000350


	//   ....[6]....
        /*0080*/ 	.word	0x00000370


	//   ....[7]....
        /*0084*/ 	.word	0x00000390


	//   ....[8]....
        /*0088*/ 	.word	0x000003b0


	//   ....[9]....
        /*008c*/ 	.word	0x000003d0


	//----- nvinfo : EIATTR_VRC_CTA_INIT_COUNT
	.align		4
.L_51:
        /*0090*/ 	.byte	0x02, 0x4a
	.zero		1
	.zero		1


	//----- nvinfo : EIATTR_EXIT_INSTR_OFFSETS
	.align		4
        /*0094*/ 	.byte	0x04, 0x1c
        /*0096*/ 	.short	(.L_53 - .L_52)


	//   ....[0]....
.L_52:
        /*0098*/ 	.word	0x000002b0


	//   ....[1]....
        /*009c*/ 	.word	0x000003e0


	//   ....[2]....
        /*00a0*/ 	.word	0x00000420


	//----- nvinfo : EIATTR_CRS_STACK_SIZE
	.align		4
.L_53:
        /*00a4*/ 	.byte	0x04, 0x1e
        /*00a6*/ 	.short	(.L_55 - .L_54)
.L_54:
        /*00a8*/ 	.word	0x00000000


	//----- nvinfo : EIATTR_CBANK_PARAM_SIZE
	.align		4
.L_55:
        /*00ac*/ 	.byte	0x03, 0x19
        /*00ae*/ 	.short	0x0010


	//----- nvinfo : EIATTR_PARAM_CBANK
	.align		4
        /*00b0*/ 	.byte	0x04, 0x0a
        /*00b2*/ 	.short	(.L_57 - .L_56)
	.align		4
.L_56:
        /*00b4*/ 	.word	index@(.nv.constant0._Z9reduce_wsPfS_)
        /*00b8*/ 	.short	0x0380
        /*00ba*/ 	.short	0x0010


	//----- nvinfo : EIATTR_SW_WAR
	.align		4
.L_57:
        /*00bc*/ 	.byte	0x04, 0x36
        /*00be*/ 	.short	(.L_59 - .L_58)
.L_58:
        /*00c0*/ 	.word	0x00000008
.L_59:


//--------------------- .nv.info._Z8reduce_aPfS_  --------------------------
	.section	.nv.info._Z8reduce_aPfS_,"",@"SHT_CUDA_INFO"
	.sectionflags	@""
	.align	4


	//----- nvinfo : EIATTR_CUDA_API_VERSION
	.align		4
        /*0000*/ 	.byte	0x04, 0x37
        /*0002*/ 	.short	(.L_61 - .L_60)
.L_60:
        /*0004*/ 	.word	0x00000082


	//----- nvinfo : EIATTR_KPARAM_INFO
	.align		4
.L_61:
        /*0008*/ 	.byte	0x04, 0x17
        /*000a*/ 	.short	(.L_63 - .L_62)
.L_62:
        /*000c*/ 	.word	0x00000000
        /*0010*/ 	.short	0x0001
        /*0012*/ 	.short	0x0008
        /*0014*/ 	.byte	0x00, 0xf5, 0x21, 0x00


	//----- nvinfo : EIATTR_KPARAM_INFO
	.align		4
.L_63:
        /*0018*/ 	.byte	0x04, 0x17
        /*001a*/ 	.short	(.L_65 - .L_64)
.L_64:
        /*001c*/ 	.word	0x00000000
        /*0020*/ 	.short	0x0000
        /*0022*/ 	.short	0x0000
        /*0024*/ 	.byte	0x00, 0xf5, 0x21, 0x00


	//----- nvinfo : EIATTR_SPARSE_MMA_MASK
	.align		4
.L_65:
        /*0028*/ 	.byte	0x03, 0x50
        /*002a*/ 	.short	0x0000


	//----- nvinfo : EIATTR_MAXREG_COUNT
	.align		4
        /*002c*/ 	.byte	0x03, 0x1b
        /*002e*/ 	.short	0x00ff


	//----- nvinfo : EIATTR_NUM_BARRIERS
	.align		4
        /*0030*/ 	.byte	0x02, 0x4c
        /*0032*/ 	.byte	0x01
	.zero		1


	//----- nvinfo : EIATTR_MERCURY_ISA_VERSION
	.align		4
        /*0034*/ 	.byte	0x03, 0x5f
        /*0036*/ 	.short	0x0101


	//----- nvinfo : EIATTR_VRC_CTA_INIT_COUNT
	.align		4
        /*0038*/ 	.byte	0x02, 0x4a
	.zero		1
	.zero		1


	//----- nvinfo : EIATTR_EXIT_INSTR_OFFSETS
	.align		4
        /*003c*/ 	.byte	0x04, 0x1c
        /*003e*/ 	.short	(.L_67 - .L_66)


	//   ....[0]....
.L_66:
        /*0040*/ 	.word	0x000007f0


	//   ....[1]....
        /*0044*/ 	.word	0x00000860


	//----- nvinfo : EIATTR_CRS_STACK_SIZE
	.align		4
.L_67:
        /*0048*/ 	.byte	0x04, 0x1e
        /*004a*/ 	.short	(.L_69 - .L_68)
.L_68:
        /*004c*/ 	.word	0x00000000


	//----- nvinfo : EIATTR_CBANK_PARAM_SIZE
	.align		4
.L_69:
        /*0050*/ 	.byte	0x03, 0x19
        /*0052*/ 	.short	0x0010


	//----- nvinfo : EIATTR_PARAM_CBANK
	.align		4
        /*0054*/ 	.byte	0x04, 0x0a
        /*0056*/ 	.short	(.L_71 - .L_70)
	.align		4
.L_70:
        /*0058*/ 	.word	index@(.nv.constant0._Z8reduce_aPfS_)
        /*005c*/ 	.short	0x0380
        /*005e*/ 	.short	0x0010


	//----- nvinfo : EIATTR_SW_WAR
	.align		4
.L_71:
        /*0060*/ 	.byte	0x04, 0x36
        /*0062*/ 	.short	(.L_73 - .L_72)
.L_72:
        /*0064*/ 	.word	0x00000008
.L_73:


//--------------------- .nv.info._Z10atomic_redPKfPf --------------------------
	.section	.nv.info._Z10atomic_redPKfPf,"",@"SHT_CUDA_INFO"
	.sectionflags	@""
	.align	4


	//----- nvinfo : EIATTR_CUDA_API_VERSION
	.align		4
        /*0000*/ 	.byte	0x04, 0x37
        /*0002*/ 	.short	(.L_75 - .L_74)
.L_74:
        /*0004*/ 	.word	0x00000082


	//----- nvinfo : EIATTR_KPARAM_INFO
	.align		4
.L_75:
        /*0008*/ 	.byte	0x04, 0x17
        /*000a*/ 	.short	(.L_77 - .L_76)
.L_76:
        /*000c*/ 	.word	0x00000000
        /*0010*/ 	.short	0x0001
        /*0012*/ 	.short	0x0008
        /*0014*/ 	.byte	0x00, 0xf5, 0x21, 0x00


	//----- nvinfo : EIATTR_KPARAM_INFO
	.align		4
.L_77:
        /*0018*/ 	.byte	0x04, 0x17
        /*001a*/ 	.short	(.L_79 - .L_78)
.L_78:
        /*001c*/ 	.word	0x00000000
        /*0020*/ 	.short	0x0000
        /*0022*/ 	.short	0x0000
        /*0024*/ 	.byte	0x00, 0xf5, 0x21, 0x00


	//----- nvinfo : EIATTR_SPARSE_MMA_MASK
	.align		4
.L_79:
        /*0028*/ 	.byte	0x03, 0x50
        /*002a*/ 	.short	0x0000


	//----- nvinfo : EIATTR_MAXREG_COUNT
	.align		4
        /*002c*/ 	.byte	0x03, 0x1b
        /*002e*/ 	.short	0x00ff


	//----- nvinfo : EIATTR_MERCURY_ISA_VERSION
	.align		4
        /*0030*/ 	.byte	0x03, 0x5f
        /*0032*/ 	.short	0x0101


	//----- nvinfo : EIATTR_VRC_CTA_INIT_COUNT
	.align		4
        /*0034*/ 	.byte	0x02, 0x4a
	.zero		1
	.zero		1


	//----- nvinfo : EIATTR_EXIT_INSTR_OFFSETS
	.align		4
        /*0038*/ 	.byte	0x04, 0x1c
        /*003a*/ 	.short	(.L_81 - .L_80)


	//   ....[0]....
.L_80:
        /*003c*/ 	.word	0x00000060


	//   ....[1]....
        /*0040*/ 	.word	0x000000d0


	//----- nvinfo : EIATTR_CBANK_PARAM_SIZE
	.align		4
.L_81:
        /*0044*/ 	.byte	0x03, 0x19
        /*0046*/ 	.short	0x0010


	//----- nvinfo : EIATTR_PARAM_CBANK
	.align		4
        /*0048*/ 	.byte	0x04, 0x0a
        /*004a*/ 	.short	(.L_83 - .L_82)
	.align		4
.L_82:
        /*004c*/ 	.word	index@(.nv.constant0._Z10atomic_redPKfPf)
        /*0050*/ 	.short	0x0380
        /*0052*/ 	.short	0x0010


	//----- nvinfo : EIATTR_SW_WAR
	.align		4
.L_83:
        /*0054*/ 	.byte	0x04, 0x36
        /*0056*/ 	.short	(.L_85 - .L_84)
.L_84:
        /*0058*/ 	.word	0x00000008
.L_85:


//--------------------- .nv.callgraph             --------------------------
	.section	.nv.callgraph,"",@"SHT_CUDA_CALLGRAPH"
	.align	4
	.sectionentsize	8
	.align		4
        /*0000*/ 	.word	0x00000000
	.align		4
        /*0004*/ 	.word	0xffffffff
	.align		4
        /*0008*/ 	.word	0x00000000
	.align		4
        /*000c*/ 	.word	0xfffffffe
	.align		4
        /*0010*/ 	.word	0x00000000
	.align		4
        /*0014*/ 	.word	0xfffffffd
	.align		4
        /*0018*/ 	.word	0x00000000
	.align		4
        /*001c*/ 	.word	0xfffffffc


//--------------------- .text._Z6reducePfS_m      --------------------------
	.section	.text._Z6reducePfS_m,"ax",@progbits
	.align	128
        .global         _Z6reducePfS_m
        .type           _Z6reducePfS_m,@function
        .size           _Z6reducePfS_m,(.L_x_27 - _Z6reducePfS_m)
        .other          _Z6reducePfS_m,@"STO_CUDA_ENTRY STV_DEFAULT"
_Z6reducePfS_m:
.text._Z6reducePfS_m:
[----:B------:R-:W-:Y:S01]  /*0000*/  LDC R1, c[0x0][0x37c] ;  /* 0x0000df00ff017b82 */ /* 0x000fe20000000800 */
[----:B------:R-:W0:Y:S07]  /*0010*/  S2R R6, SR_TID.X ;  /* 0x0000000000067919 */ /* 0x000e2e0000002100 */
[----:B------:R-:W1:Y:S01]  /*0020*/  S2UR UR5, SR_CgaCtaId ;  /* 0x00000000000579c3 */ /* 0x000e620000008800 */
[----:B------:R-:W2:Y:S01]  /*0030*/  LDCU UR8, c[0x0][0x360] ;  /* 0x00006c00ff0877ac */ /* 0x000ea20008000800 */
[----:B------:R-:W-:Y:S01]  /*0040*/  BSSY.RECONVERGENT B0, `(.L_x_0) ;  /* 0x000001f000007945 */ /* 0x000fe20003800200 */
[----:B------:R-:W3:Y:S01]  /*0050*/  S2R R7, SR_CTAID.X ;  /* 0x0000000000077919 */ /* 0x000ee20000002500 */
[----:B------:R-:W4:Y:S01]  /*0060*/  LDCU.64 UR10, c[0x0][0x390] ;  /* 0x00007200ff0a77ac */ /* 0x000f220008000a00 */
[----:B------:R-:W-:Y:S01]  /*0070*/  UMOV UR4, 0x400 ;  /* 0x0000040000047882 */ /* 0x000fe20000000000 */
[----:B------:R-:W0:Y:S01]  /*0080*/  LDCU.64 UR6, c[0x0][0x358] ;  /* 0x00006b00ff0677ac */ /* 0x000e220008000a00 */
[----:B------:R-:W0:Y:S01]  /*0090*/  LDCU.64 UR12, c[0x0][0x380] ;  /* 0x00007000ff0c77ac */ /* 0x000e220008000a00 */
[----:B--2---:R-:W-:Y:S01]  /*00a0*/  IMAD.U32 R4, RZ, RZ, UR8 ;  /* 0x00000008ff047e24 */ /* 0x004fe2000f8e00ff */
[----:B-1----:R-:W-:-:S06]  /*00b0*/  ULEA UR4, UR5, UR4, 0x18 ;  /* 0x0000000405047291 */ /* 0x002fcc000f8ec0ff */
[----:B0-----:R-:W-:Y:S01]  /*00c0*/  LEA R0, R6, UR4, 0x2 ;  /* 0x0000000406007c11 */ /* 0x001fe2000f8e10ff */
[----:B---3--:R-:W-:-:S04]  /*00d0*/  IMAD R2, R7, UR8, R6 ;  /* 0x0000000807027c24 */ /* 0x008fc8000f8e0206 */
[----:B------:R0:W-:Y:S01]  /*00e0*/  STS [R0], RZ ;  /* 0x000000ff00007388 */ /* 0x0001e20000000800 */
[----:B----4-:R-:W-:-:S04]  /*00f0*/  ISETP.GE.U32.AND P0, PT, R2, UR10, PT ;  /* 0x0000000a02007c0c */ /* 0x010fc8000bf06070 */
[----:B------:R-:W-:-:S13]  /*0100*/  ISETP.GE.U32.AND.EX P0, PT, RZ, UR11, PT, P0 ;  /* 0x0000000bff007c0c */ /* 0x000fda000bf06100 */
[----:B0-----:R-:W-:Y:S05]  /*0110*/  @P0 BRA `(.L_x_1) ;  /* 0x0000000000440947 */ /* 0x001fea0003800000 */
[----:B------:R-:W0:Y:S01]  /*0120*/  LDCU UR4, c[0x0][0x370] ;  /* 0x00006e00ff0477ac */ /* 0x000e220008000800 */
[----:B------:R-:W-:Y:S01]  /*0130*/  BSSY.RECONVERGENT B1, `(.L_x_2) ;  /* 0x000000e000017945 */ /* 0x000fe20003800200 */
[----:B------:R-:W-:Y:S02]  /*0140*/  IMAD.MOV.U32 R8, RZ, RZ, R2 ;  /* 0x000000ffff087224 */ /* 0x000fe400078e0002 */
[----:B------:R-:W-:Y:S02]  /*0150*/  IMAD.MOV.U32 R9, RZ, RZ, RZ ;  /* 0x000000ffff097224 */ /* 0x000fe400078e00ff */
[----:B------:R-:W-:Y:S02]  /*0160*/  IMAD.MOV.U32 R5, RZ, RZ, RZ ;  /* 0x000000ffff057224 */ /* 0x000fe400078e00ff */
[----:B0-----:R-:W-:-:S07]  /*0170*/  IMAD R11, R4, UR4, RZ ;  /* 0x00000004040b7c24 */ /* 0x001fce000f8e02ff */
.L_x_3:
[----:B------:R-:W-:-:S04]  /*0180*/  LEA R2, P0, R8, UR12, 0x2 ;  /* 0x0000000c08027c11 */ /* 0x000fc8000f8010ff */
[----:B------:R-:W-:-:S05]  /*0190*/  LEA.HI.X R3, R8, UR13, R9, 0x2, P0 ;  /* 0x0000000d08037c11 */ /* 0x000fca00080f1409 */
[----:B------:R-:W2:Y:S01]  /*01a0*/  LDG.E R2, desc[UR6][R2.64] ;  /* 0x0000000602027981 */ /* 0x000ea2000c1e1900 */
[----:B------:R-:W-:-:S05]  /*01b0*/  IADD3 R8, P0, PT, R11, R8, RZ ;  /* 0x000000080b087210 */ /* 0x000fca0007f1e0ff */
[----:B------:R-:W-:Y:S01]  /*01c0*/  IMAD.X R9, RZ, RZ, R9, P0 ;  /* 0x000000ffff097224 */ /* 0x000fe200000e0609 */
[----:B------:R-:W-:-:S04]  /*01d0*/  ISETP.GE.U32.AND P0, PT, R8, UR10, PT ;  /* 0x0000000a08007c0c */ /* 0x000fc8000bf06070 */
[----:B------:R-:W-:Y:S01]  /*01e0*/  ISETP.GE.U32.AND.EX P0, PT, R9, UR11, PT, P0 ;  /* 0x0000000b09007c0c */ /* 0x000fe2000bf06100 */
[----:B--2---:R-:W-:-:S12]  /*01f0*/  FADD R5, R2, R5 ;  /* 0x0000000502057221 */ /* 0x004fd80000000000 */
[----:B------:R-:W-:Y:S05]  /*0200*/  @!P0 BRA `(.L_x_3) ;  /* 0xfffffffc00dc8947 */ /* 0x000fea000383ffff */
[----:B------:R-:W-:Y:S05]  /*0210*/  BSYNC.RECONVERGENT B1 ;  /* 0x0000000000017941 */ /* 0x000fea0003800200 */
.L_x_2:
[----:B------:R0:W-:Y:S02]  /*0220*/  STS [R0], R5 ;  /* 0x0000000500007388 */ /* 0x0001e40000000800 */
.L_x_1:
[----:B------:R-:W-:Y:S05]  /*0230*/  BSYNC.RECONVERGENT B0 ;  /* 0x0000000000007941 */ /* 0x000fea0003800200 */
.L_x_0:
[----:B------:R-:W-:Y:S02]  /*0240*/  ISETP.GE.U32.AND P1, PT, R4, 0x2, PT ;  /* 0x000000020400780c */ /* 0x000fe40003f26070 */
[----:B------:R-:W-:-:S11]  /*0250*/  ISETP.NE.AND P0, PT, R6, RZ, PT ;  /* 0x000000ff0600720c */ /* 0x000fd60003f05270 */
[----:B------:R-:W-:Y:S05]  /*0260*/  @!P1 BRA `(.L_x_4) ;  /* 0x00000000002c9947 */ /* 0x000fea0003800000 */
.L_x_5:
[----:B------:R-:W-:Y:S01]  /*0270*/  BAR.SYNC.DEFER_BLOCKING 0x0 ;  /* 0x0000000000007b1d */ /* 0x000fe20000010000 */
[----:B0-----:R-:W-:-:S04]  /*0280*/  SHF.R.U32.HI R5, RZ, 0x1, R4 ;  /* 0x00000001ff057819 */ /* 0x001fc80000011604 */
[----:B------:R-:W-:-:S13]  /*0290*/  ISETP.GE.U32.AND P1, PT, R6, R5, PT ;  /* 0x000000050600720c */ /* 0x000fda0003f26070 */
[----:B------:R-:W-:Y:S01]  /*02a0*/  @!P1 IMAD R2, R5, 0x4, R0 ;  /* 0x0000000405029824 */ /* 0x000fe200078e0200 */
[----:B------:R-:W-:Y:S05]  /*02b0*/  @!P1 LDS R3, [R0] ;  /* 0x0000000000039984 */ /* 0x000fea0000000800 */
[----:B------:R-:W0:Y:S02]  /*02c0*/  @!P1 LDS R2, [R2] ;  /* 0x0000000002029984 */ /* 0x000e240000000800 */
[----:B0-----:R-:W-:-:S05]  /*02d0*/  @!P1 FADD R3, R2, R3 ;  /* 0x0000000302039221 */ /* 0x001fca0000000000 */
[----:B------:R1:W-:Y:S01]  /*02e0*/  @!P1 STS [R0], R3 ;  /* 0x0000000300009388 */ /* 0x0003e20000000800 */
[----:B------:R-:W-:Y:S01]  /*02f0*/  ISETP.GT.U32.AND P1, PT, R4, 0x3, PT ;  /* 0x000000030400780c */ /* 0x000fe20003f24070 */
[----:B------:R-:W-:-:S12]  /*0300*/  IMAD.MOV.U32 R4, RZ, RZ, R5 ;  /* 0x000000ffff047224 */ /* 0x000fd800078e0005 */
[----:B-1----:R-:W-:Y:S05]  /*0310*/  @P1 BRA `(.L_x_5) ;  /* 0xfffffffc00d41947 */ /* 0x002fea000383ffff */
.L_x_4:
[----:B------:R-:W-:Y:S05]  /*0320*/  @P0 EXIT ;  /* 0x000000000000094d */ /* 0x000fea0003800000 */
[----:B------:R-:W1:Y:S01]  /*0330*/  S2UR UR5, SR_CgaCtaId ;  /* 0x00000000000579c3 */ /* 0x000e620000008800 */
[----:B------:R-:W-:-:S07]  /*0340*/  UMOV UR4, 0x400 ;  /* 0x0000040000047882 */ /* 0x000fce0000000000 */
[----:B------:R-:W2:Y:S01]  /*0350*/  LDC.64 R2, c[0x0][0x388] ;  /* 0x0000e200ff027b82 */ /* 0x000ea20000000a00 */
[----:B-1----:R-:W-:Y:S01]  /*0360*/  ULEA UR4, UR5, UR4, 0x18 ;  /* 0x0000000405047291 */ /* 0x002fe2000f8ec0ff */
[----:B--2---:R-:W-:-:S08]  /*0370*/  IMAD.WIDE.U32 R2, R7, 0x4, R2 ;  /* 0x0000000407027825 */ /* 0x004fd000078e0002 */
[----:B0-----:R-:W0:Y:S04]  /*0380*/  LDS R5, [UR4] ;  /* 0x00000004ff057984 */ /* 0x001e280008000800 */
[----:B0-----:R-:W-:Y:S01]  /*0390*/  STG.E desc[UR6][R2.64], R5 ;  /* 0x0000000502007986 */ /* 0x001fe2000c101906 */
[----:B------:R-:W-:Y:S05]  /*03a0*/  EXIT ;  /* 0x000000000000794d */ /* 0x000fea0003800000 */
.L_x_6:
[----:B------:R-:W-:-:S00]  /*03b0*/  BRA `(.L_x_6) ;  /* 0xfffffffc00fc7947 */ /* 0x000fc0000383ffff */
[----:B------:R-:W-:-:S00]  /*03c0*/  NOP ;  /* 0x0000000000007918 */ /* 0x000fc00000000000 */
        /* <DEDUP_REMOVED lines=11> */
.L_x_27:


//--------------------- .text._Z9reduce_wsPfS_    --------------------------
	.section	.text._Z9reduce_wsPfS_,"ax",@progbits
	.align	128
        .global         _Z9reduce_wsPfS_
        .type           _Z9reduce_wsPfS_,@function
        .size           _Z9reduce_wsPfS_,(.L_x_28 - _Z9reduce_wsPfS_)
        .other          _Z9reduce_wsPfS_,@"STO_CUDA_ENTRY STV_DEFAULT"
_Z9reduce_wsPfS_:
.text._Z9reduce_wsPfS_:
[----:B------:R-:W-:Y:S01]  /*0000*/  LDC R1, c[0x0][0x37c] ;  /* 0x0000df00ff017b82 */ /* 0x000fe20000000800 */
[----:B------:R-:W0:Y:S01]  /*0010*/  S2R R0, SR_TID.X ;  /* 0x0000000000007919 */ /* 0x000e220000002100 */
[----:B------:R-:W0:Y:S01]  /*0020*/  LDCU UR5, c[0x0][0x360] ;  /* 0x00006c00ff0577ac */ /* 0x000e220008000800 */
[----:B------:R-:W-:Y:S01]  /*0030*/  BSSY.RECONVERGENT B0, `(.L_x_7) ;  /* 0x0000012000007945 */ /* 0x000fe20003800200 */
[----:B------:R-:W-:Y:S01]  /*0040*/  HFMA2 R6, -RZ, RZ, 0, 0 ;  /* 0x00000000ff067431 */ /* 0x000fe200000001ff */
[----:B------:R-:W0:Y:S01]  /*0050*/  S2R R3, SR_CTAID.X ;  /* 0x0000000000037919 */ /* 0x000e220000002500 */
[----:B------:R-:W1:Y:S01]  /*0060*/  LDCU.64 UR6, c[0x0][0x358] ;  /* 0x00006b00ff0677ac */ /* 0x000e620008000a00 */
[----:B0-----:R-:W-:-:S05]  /*0070*/  IMAD R2, R3, UR5, R0 ;  /* 0x0000000503027c24 */ /* 0x001fca000f8e0200 */
[----:B------:R-:W-:-:S13]  /*0080*/  ISETP.GT.U32.AND P0, PT, R2, 0xbfff, PT ;  /* 0x0000bfff0200780c */ /* 0x000fda0003f04070 */
[----:B-1----:R-:W-:Y:S05]  /*0090*/  @P0 BRA `(.L_x_8) ;  /* 0x00000000002c0947 */ /* 0x002fea0003800000 */
[----:B------:R-:W0:Y:S01]  /*00a0*/  LDC R8, c[0x0][0x370] ;  /* 0x0000dc00ff087b82 */ /* 0x000e220000000800 */
[----:B------:R-:W-:Y:S01]  /*00b0*/  MOV R7, R2 ;  /* 0x0000000200077202 */ /* 0x000fe20000000f00 */
[----:B------:R-:W-:-:S06]  /*00c0*/  IMAD.MOV.U32 R6, RZ, RZ, RZ ;  /* 0x000000ffff067224 */ /* 0x000fcc00078e00ff */
[----:B------:R-:W1:Y:S01]  /*00d0*/  LDC.64 R4, c[0x0][0x380] ;  /* 0x0000e000ff047b82 */ /* 0x000e620000000a00 */
[----:B0-----:R-:W-:-:S07]  /*00e0*/  IMAD R8, R8, UR5, RZ ;  /* 0x0000000508087c24 */ /* 0x001fce000f8e02ff */
.L_x_9:
[----:B-1----:R-:W-:-:S06]  /*00f0*/  IMAD.WIDE.U32 R2, R7, 0x4, R4 ;  /* 0x0000000407027825 */ /* 0x002fcc00078e0004 */
[----:B------:R-:W2:Y:S01]  /*0100*/  LDG.E R3, desc[UR6][R2.64] ;  /* 0x0000000602037981 */ /* 0x000ea2000c1e1900 */
[----:B------:R-:W-:-:S04]  /*0110*/  IADD3 R7, PT, PT, R8, R7, RZ ;  /* 0x0000000708077210 */ /* 0x000fc80007ffe0ff */
[----:B------:R-:W-:Y:S01]  /*0120*/  ISETP.GE.U32.AND P0, PT, R7, 0xc000, PT ;  /* 0x0000c0000700780c */ /* 0x000fe20003f06070 */
[----:B--2---:R-:W-:-:S12]  /*0130*/  FADD R6, R3, R6 ;  /* 0x0000000603067221 */ /* 0x004fd80000000000 */
[----:B------:R-:W-:Y:S05]  /*0140*/  @!P0 BRA `(.L_x_9) ;  /* 0xfffffffc00e88947 */ /* 0x000fea000383ffff */
.L_x_8:
[----:B------:R-:W-:Y:S05]  /*0150*/  BSYNC.RECONVERGENT B0 ;  /* 0x0000000000007941 */ /* 0x000fea0003800200 */
.L_x_7:
[----:B------:R-:W0:Y:S01]  /*0160*/  SHFL.DOWN PT, R3, R6, 0x10, 0x1f ;  /* 0x0a001f0006037f89 */ /* 0x000e2200000e0000 */
[----:B------:R-:W-:Y:S01]  /*0170*/  ISETP.GT.U32.AND P1, PT, R0, 0x1f, PT ;  /* 0x0000001f0000780c */ /* 0x000fe20003f24070 */
[----:B0-----:R-:W-:-:S05]  /*0180*/  FADD R3, R3, R6 ;  /* 0x0000000603037221 */ /* 0x001fca0000000000 */
[----:B------:R-:W0:Y:S02]  /*0190*/  SHFL.DOWN PT, R2, R3, 0x8, 0x1f ;  /* 0x09001f0003027f89 */ /* 0x000e2400000e0000 */
[----:B0-----:R-:W-:Y:S01]  /*01a0*/  FADD R4, R3, R2 ;  /* 0x0000000203047221 */ /* 0x001fe20000000000 */
[----:B------:R-:W-:-:S04]  /*01b0*/  LOP3.LUT R2, R0, 0x1f, RZ, 0xc0, !PT ;  /* 0x0000001f00027812 */ /* 0x000fc800078ec0ff */
[----:B------:R-:W0:Y:S01]  /*01c0*/  SHFL.DOWN PT, R5, R4, 0x4, 0x1f ;  /* 0x08801f0004057f89 */ /* 0x000e2200000e0000 */
[----:B------:R-:W-:-:S13]  /*01d0*/  ISETP.NE.AND P0, PT, R2, RZ, PT ;  /* 0x000000ff0200720c */ /* 0x000fda0003f05270 */
[----:B------:R-:W1:Y:S01]  /*01e0*/  @!P0 S2R R9, SR_CgaCtaId ;  /* 0x0000000000098919 */ /* 0x000e620000008800 */
[----:B------:R-:W-:Y:S02]  /*01f0*/  @!P0 MOV R6, 0x400 ;  /* 0x0000040000068802 */ /* 0x000fe40000000f00 */
[----:B------:R-:W-:-:S04]  /*0200*/  @!P0 SHF.R.U32.HI R3, RZ, 0x3, R0 ;  /* 0x00000003ff038819 */ /* 0x000fc80000011600 */
[----:B------:R-:W-:Y:S01]  /*0210*/  @!P0 LOP3.LUT R3, R3, 0x7c, RZ, 0xc0, !PT ;  /* 0x0000007c03038812 */ /* 0x000fe200078ec0ff */
[----:B0-----:R-:W-:-:S05]  /*0220*/  FADD R5, R4, R5 ;  /* 0x0000000504057221 */ /* 0x001fca0000000000 */
[----:B------:R-:W0:Y:S01]  /*0230*/  SHFL.DOWN PT, R8, R5, 0x2, 0x1f ;  /* 0x08401f0005087f89 */ /* 0x000e2200000e0000 */
[----:B-1----:R-:W-:-:S05]  /*0240*/  @!P0 LEA R6, R9, R6, 0x18 ;  /* 0x0000000609068211 */ /* 0x002fca00078ec0ff */
[----:B------:R-:W-:Y:S02]  /*0250*/  @!P0 IMAD.IADD R3, R3, 0x1, R6 ;  /* 0x0000000103038824 */ /* 0x000fe400078e0206 */
[----:B0-----:R-:W-:-:S05]  /*0260*/  FADD R8, R5, R8 ;  /* 0x0000000805087221 */ /* 0x001fca0000000000 */
[----:B------:R-:W0:Y:S02]  /*0270*/  SHFL.DOWN PT, R7, R8, 0x1, 0x1f ;  /* 0x08201f0008077f89 */ /* 0x000e2400000e0000 */
[----:B0-----:R-:W-:-:S05]  /*0280*/  FADD R4, R8, R7 ;  /* 0x0000000708047221 */ /* 0x001fca0000000000 */
[----:B------:R0:W-:Y:S01]  /*0290*/  @!P0 STS [R3], R4 ;  /* 0x0000000403008388 */ /* 0x0001e20000000800 */
[----:B------:R-:W-:Y:S06]  /*02a0*/  BAR.SYNC.DEFER_BLOCKING 0x0 ;  /* 0x0000000000007b1d */ /* 0x000fec0000010000 */
[----:B------:R-:W-:Y:S05]  /*02b0*/  @P1 EXIT ;  /* 0x000000000000194d */ /* 0x000fea0003800000 */
[----:B------:R-:W-:-:S06]  /*02c0*/  USHF.R.U32.HI UR4, URZ, 0x5, UR5 ;  /* 0x00000005ff047899 */ /* 0x000fcc0008011605 */
[----:B------:R-:W-:-:S13]  /*02d0*/  ISETP.GE.U32.AND P0, PT, R0, UR4, PT ;  /* 0x0000000400007c0c */ /* 0x000fda000bf06070 */
[----:B0-----:R-:W0:Y:S01]  /*02e0*/  @!P0 S2R R4, SR_CgaCtaId ;  /* 0x0000000000048919 */ /* 0x001e220000008800 */
[----:B------:R-:W-:-:S04]  /*02f0*/  @!P0 MOV R3, 0x400 ;  /* 0x0000040000038802 */ /* 0x000fc80000000f00 */
[----:B0-----:R-:W-:Y:S02]  /*0300*/  @!P0 LEA R5, R4, R3, 0x18 ;  /* 0x0000000304058211 */ /* 0x001fe400078ec0ff */
[----:B------:R-:W-:-:S03]  /*0310*/  MOV R3, RZ ;  /* 0x000000ff00037202 */ /* 0x000fc60000000f00 */
[----:B------:R-:W-:-:S05]  /*0320*/  @!P0 IMAD R2, R2, 0x4, R5 ;  /* 0x0000000402028824 */ /* 0x000fca00078e0205 */
[----:B------:R-:W0:Y:S01]  /*0330*/  @!P0 LDS R3, [R2] ;  /* 0x0000000002038984 */ /* 0x000e220000000800 */
[----:B------:R-:W-:-:S03]  /*0340*/  ISETP.NE.AND P0, PT, R0, RZ, PT ;  /* 0x000000ff0000720c */ /* 0x000fc60003f05270 */
[----:B0-----:R-:W0:Y:S02]  /*0350*/  SHFL.DOWN PT, R4, R3, 0x10, 0x1f ;  /* 0x0a001f0003047f89 */ /* 0x001e2400000e0000 */
[----:B0-----:R-:W-:-:S05]  /*0360*/  FADD R4, R4, R3 ;  /* 0x0000000304047221 */ /* 0x001fca0000000000 */
[----:B------:R-:W0:Y:S02]  /*0370*/  SHFL.DOWN PT, R5, R4, 0x8, 0x1f ;  /* 0x09001f0004057f89 */ /* 0x000e2400000e0000 */
[----:B0-----:R-:W-:-:S05]  /*0380*/  FADD R5, R4, R5 ;  /* 0x0000000504057221 */ /* 0x001fca0000000000 */
[----:B------:R-:W0:Y:S02]  /*0390*/  SHFL.DOWN PT, R6, R5, 0x4, 0x1f ;  /* 0x08801f0005067f89 */ /* 0x000e2400000e0000 */
[----:B0-----:R-:W-:-:S05]  /*03a0*/  FADD R6, R5, R6 ;  /* 0x0000000605067221 */ /* 0x001fca0000000000 */
[----:B------:R-:W0:Y:S02]  /*03b0*/  SHFL.DOWN PT, R7, R6, 0x2, 0x1f ;  /* 0x08401f0006077f89 */ /* 0x000e2400000e0000 */
[----:B0-----:R-:W-:-:S05]  /*03c0*/  FADD R7, R6, R7 ;  /* 0x0000000706077221 */ /* 0x001fca0000000000 */
[----:B------:R0:W1:Y:S01]  /*03d0*/  SHFL.DOWN PT, R0, R7, 0x1, 0x1f ;  /* 0x08201f0007007f89 */ /* 0x00006200000e0000 */
[----:B------:R-:W-:Y:S05]  /*03e0*/  @P0 EXIT ;  /* 0x000000000000094d */ /* 0x000fea0003800000 */
[----:B------:R-:W2:Y:S01]  /*03f0*/  LDC.64 R2, c[0x0][0x388] ;  /* 0x0000e200ff027b82 */ /* 0x000ea20000000a00 */
[----:B01----:R-:W-:-:S05]  /*0400*/  FADD R7, R7, R0 ;  /* 0x0000000007077221 */ /* 0x003fca0000000000 */
[----:B--2---:R-:W-:Y:S01]  /*0410*/  REDG.E.ADD.F32.FTZ.RN.STRONG.GPU desc[UR6][R2.64], R7 ;  /* 0x00000007020079a6 */ /* 0x004fe2000c12f306 */
[----:B------:R-:W-:Y:S05]  /*0420*/  EXIT ;  /* 0x000000000000794d */ /* 0x000fea0003800000 */
.L_x_10:
        /* <DEDUP_REMOVED lines=13> */
.L_x_28:


//--------------------- .text._Z8reduce_aPfS_     --------------------------
	.section	.text._Z8reduce_aPfS_,"ax",@progbits
	.align	128
        .global         _Z8reduce_aPfS_
        .type           _Z8reduce_aPfS_,@function
        .size           _Z8reduce_aPfS_,(.L_x_26 - _Z8reduce_aPfS_)
        .other          _Z8reduce_aPfS_,@"STO_CUDA_ENTRY STV_DEFAULT"
_Z8reduce_aPfS_:
.text._Z8reduce_aPfS_:
[----:B------:R-:W-:Y:S01]  /*0000*/  LDC R1, c[0x0][0x37c] ;  /* 0x0000df00ff017b82 */ /* 0x000fe20000000800 */
[----:B------:R-:W0:Y:S07]  /*0010*/  S2R R0, SR_TID.X ;  /* 0x0000000000007919 */ /* 0x000e2e0000002100 */
[----:B------:R-:W1:Y:S01]  /*0020*/  S2UR UR5, SR_CgaCtaId ;  /* 0x00000000000579c3 */ /* 0x000e620000008800 */
[----:B------:R-:W2:Y:S01]  /*0030*/  LDCU UR8, c[0x0][0x360] ;  /* 0x00006c00ff0877ac */ /* 0x000ea20008000800 */
[----:B------:R-:W-:Y:S01]  /*0040*/  BSSY.RECONVERGENT B0, `(.L_x_11) ;  /* 0x000006c000007945 */ /* 0x000fe20003800200 */
[----:B------:R-:W3:Y:S01]  /*0050*/  S2R R3, SR_CTAID.X ;  /* 0x0000000000037919 */ /* 0x000ee20000002500 */
[----:B------:R-:W-:Y:S01]  /*0060*/  UMOV UR4, 0x400 ;  /* 0x0000040000047882 */ /* 0x000fe20000000000 */
[----:B------:R-:W4:Y:S01]  /*0070*/  LDCU.64 UR6, c[0x0][0x358] ;  /* 0x00006b00ff0677ac */ /* 0x000f220008000a00 */
[----:B------:R-:W0:Y:S01]  /*0080*/  LDCU.64 UR10, c[0x0][0x380] ;  /* 0x00007000ff0a77ac */ /* 0x000e220008000a00 */
[----:B--2---:R-:W-:Y:S01]  /*0090*/  IMAD.U32 R5, RZ, RZ, UR8 ;  /* 0x00000008ff057e24 */ /* 0x004fe2000f8e00ff */
[----:B-1----:R-:W-:-:S06]  /*00a0*/  ULEA UR4, UR5, UR4, 0x18 ;  /* 0x0000000405047291 */ /* 0x002fcc000f8ec0ff */
[----:B0-----:R-:W-:Y:S01]  /*00b0*/  LEA R4, R0, UR4, 0x2 ;  /* 0x0000000400047c11 */ /* 0x001fe2000f8e10ff */
[----:B---3--:R-:W-:-:S04]  /*00c0*/  IMAD R8, R3, UR8, R0 ;  /* 0x0000000803087c24 */ /* 0x008fc8000f8e0200 */
[----:B------:R0:W-:Y:S01]  /*00d0*/  STS [R4], RZ ;  /* 0x000000ff04007388 */ /* 0x0001e20000000800 */
[----:B------:R-:W-:-:S13]  /*00e0*/  ISETP.GT.U32.AND P0, PT, R8, 0xbfff, PT ;  /* 0x0000bfff0800780c */ /* 0x000fda0003f04070 */
[----:B0---4-:R-:W-:Y:S05]  /*00f0*/  @P0 BRA `(.L_x_12) ;  /* 0x0000000400800947 */ /* 0x011fea0003800000 */
[----:B------:R-:W0:Y:S01]  /*0100*/  LDCU UR4, c[0x0][0x370] ;  /* 0x00006e00ff0477ac */ /* 0x000e220008000800 */
[----:B------:R-:W-:Y:S01]  /*0110*/  BSSY.RECONVERGENT B1, `(.L_x_13) ;  /* 0x0000026000017945 */ /* 0x000fe20003800200 */
[----:B------:R-:W-:Y:S02]  /*0120*/  IMAD.MOV.U32 R9, RZ, RZ, RZ ;  /* 0x000000ffff097224 */ /* 0x000fe400078e00ff */
[----:B0-----:R-:W-:-:S05]  /*0130*/  IMAD R7, R5, UR4, RZ ;  /* 0x0000000405077c24 */ /* 0x001fca000f8e02ff */
[----:B------:R-:W-:-:S04]  /*0140*/  IADD3 R12, P1, PT, R8, R7, RZ ;  /* 0x00000007080c7210 */ /* 0x000fc80007f3e0ff */
[C---:B------:R-:W-:Y:S01]  /*0150*/  ISETP.GE.U32.AND P0, PT, R12.reuse, 0xc000, PT ;  /* 0x0000c0000c00780c */ /* 0x040fe20003f06070 */
[----:B------:R-:W-:Y:S01]  /*0160*/  IMAD.X R2, RZ, RZ, RZ, P1 ;  /* 0x000000ffff027224 */ /* 0x000fe200008e06ff */
[----:B------:R-:W-:-:S04]  /*0170*/  ISETP.GT.U32.AND P1, PT, R12, 0xc000, PT ;  /* 0x0000c0000c00780c */ /* 0x000fc80003f24070 */
[C---:B------:R-:W-:Y:S02]  /*0180*/  ISETP.GE.U32.AND.EX P0, PT, R2.reuse, RZ, PT, P0 ;  /* 0x000000ff0200720c */ /* 0x040fe40003f06100 */
[----:B------:R-:W-:Y:S02]  /*0190*/  ISETP.GT.U32.AND.EX P1, PT, R2, RZ, PT, P1 ;  /* 0x000000ff0200720c */ /* 0x000fe40003f24110 */
[----:B------:R-:W-:Y:S02]  /*01a0*/  SEL R6, RZ, 0x1, P0 ;  /* 0x00000001ff067807 */ /* 0x000fe40000000000 */
[----:B------:R-:W-:Y:S02]  /*01b0*/  SEL R3, R12, 0xc000, P1 ;  /* 0x0000c0000c037807 */ /* 0x000fe40000800000 */
[----:B------:R-:W-:Y:S02]  /*01c0*/  SEL R11, R2, RZ, P1 ;  /* 0x000000ff020b7207 */ /* 0x000fe40000800000 */
[----:B------:R-:W-:-:S04]  /*01d0*/  IADD3 R12, P0, P1, R3, -R12, -R6 ;  /* 0x8000000c030c7210 */ /* 0x000fc8000791e806 */
[----:B------:R-:W-:-:S04]  /*01e0*/  IADD3.X R11, PT, PT, R11, -0x1, ~R2, P0, P1 ;  /* 0xffffffff0b0b7810 */ /* 0x000fc800007e2c02 */
[----:B------:R-:W-:-:S13]  /*01f0*/  ISETP.NE.U32.AND P0, PT, R11, RZ, PT ;  /* 0x000000ff0b00720c */ /* 0x000fda0003f05070 */
[----:B------:R-:W-:Y:S05]  /*0200*/  @P0 BRA `(.L_x_14) ;  /* 0x0000000000500947 */ /* 0x000fea0003800000 */
[----:B------:R-:W0:Y:S01]  /*0210*/  I2F.U32.RP R10, R7 ;  /* 0x00000007000a7306 */ /* 0x000e220000209000 */
[----:B------:R-:W-:Y:S01]  /*0220*/  IMAD.MOV R11, RZ, RZ, -R7 ;  /* 0x000000ffff0b7224 */ /* 0x000fe200078e0a07 */
[----:B------:R-:W-:-:S06]  /*0230*/  ISETP.NE.U32.AND P2, PT, R7, RZ, PT ;  /* 0x000000ff0700720c */ /* 0x000fcc0003f45070 */
[----:B0-----:R-:W0:Y:S02]  /*0240*/  MUFU.RCP R10, R10 ;  /* 0x0000000a000a7308 */ /* 0x001e240000001000 */
[----:B0-----:R-:W-:-:S06]  /*0250*/  VIADD R2, R10, 0xffffffe ;  /* 0x0ffffffe0a027836 */ /* 0x001fcc0000000000 */
[----:B------:R0:W1:Y:S02]  /*0260*/  F2I.FTZ.U32.TRUNC.NTZ R3, R2 ;  /* 0x0000000200037305 */ /* 0x000064000021f000 */
[----:B0-----:R-:W-:Y:S02]  /*0270*/  IMAD.MOV.U32 R2, RZ, RZ, RZ ;  /* 0x000000ffff027224 */ /* 0x001fe400078e00ff */
[----:B-1----:R-:W-:-:S04]  /*0280*/  IMAD R11, R11, R3, RZ ;  /* 0x000000030b0b7224 */ /* 0x002fc800078e02ff */
[----:B------:R-:W-:-:S06]  /*0290*/  IMAD.HI.U32 R3, R3, R11, R2 ;  /* 0x0000000b03037227 */ /* 0x000fcc00078e0002 */
[----:B------:R-:W-:-:S04]  /*02a0*/  IMAD.HI.U32 R2, R3, R12, RZ ;  /* 0x0000000c03027227 */ /* 0x000fc800078e00ff */
[----:B------:R-:W-:-:S04]  /*02b0*/  IMAD.MOV R3, RZ, RZ, -R2 ;  /* 0x000000ffff037224 */ /* 0x000fc800078e0a02 */
[----:B------:R-:W-:Y:S02]  /*02c0*/  IMAD R12, R7, R3, R12 ;  /* 0x00000003070c7224 */ /* 0x000fe400078e020c */
[----:B------:R-:W-:-:S03]  /*02d0*/  IMAD.MOV.U32 R3, RZ, RZ, RZ ;  /* 0x000000ffff037224 */ /* 0x000fc600078e00ff */
[----:B------:R-:W-:-:S13]  /*02e0*/  ISETP.GE.U32.AND P0, PT, R12, R7, PT ;  /* 0x000000070c00720c */ /* 0x000fda0003f06070 */
[----:B------:R-:W-:Y:S02]  /*02f0*/  @P0 IMAD.IADD R12, R12, 0x1, -R7 ;  /* 0x000000010c0c0824 */ /* 0x000fe400078e0a07 */
[----:B------:R-:W-:-:S03]  /*0300*/  @P0 VIADD R2, R2, 0x1 ;  /* 0x0000000102020836 */ /* 0x000fc60000000000 */
[----:B------:R-:W-:-:S13]  /*0310*/  ISETP.GE.U32.AND P1, PT, R12, R7, PT ;  /* 0x000000070c00720c */ /* 0x000fda0003f26070 */
[----:B------:R-:W-:Y:S01]  /*0320*/  @P1 VIADD R2, R2, 0x1 ;  /* 0x0000000102021836 */ /* 0x000fe20000000000 */
[----:B------:R-:W-:Y:S01]  /*0330*/  @!P2 LOP3.LUT R2, RZ, R7, RZ, 0x33, !PT ;  /* 0x00000007ff02a212 */ /* 0x000fe200078e33ff */
[----:B------:R-:W-:Y:S06]  /*0340*/  BRA `(.L_x_15) ;  /* 0x0000000000087947 */ /* 0x000fec0003800000 */
.L_x_14:
[----:B------:R-:W-:-:S07]  /*0350*/  MOV R10, 0x370 ;  /* 0x00000370000a7802 */ /* 0x000fce0000000f00 */
[----:B------:R-:W-:Y:S05]  /*0360*/  CALL.REL.NOINC `($__internal_0_$__cuda_sm20_div_u64) ;  /* 0x0000000400407944 */ /* 0x000fea0003c00000 */
.L_x_15:
[----:B------:R-:W-:Y:S05]  /*0370*/  BSYNC.RECONVERGENT B1 ;  /* 0x0000000000017941 */ /* 0x000fea0003800200 */
.L_x_13:
[----:B------:R-:W-:Y:S01]  /*0380*/  IADD3 R6, P0, PT, R2, R6, RZ ;  /* 0x0000000602067210 */ /* 0x000fe20007f1e0ff */
[----:B------:R-:W-:Y:S03]  /*0390*/  BSSY.RECONVERGENT B1, `(.L_x_16) ;  /* 0x000001b000017945 */ /* 0x000fe60003800200 */
[C---:B------:R-:W-:Y:S01]  /*03a0*/  LOP3.LUT R10, R6.reuse, 0x3, RZ, 0xc0, !PT ;  /* 0x00000003060a7812 */ /* 0x040fe200078ec0ff */
[----:B------:R-:W-:Y:S01]  /*03b0*/  IMAD.X R2, RZ, RZ, R3, P0 ;  /* 0x000000ffff027224 */ /* 0x000fe200000e0603 */
[----:B------:R-:W-:Y:S01]  /*03c0*/  ISETP.GE.U32.AND P0, PT, R6, 0x3, PT ;  /* 0x000000030600780c */ /* 0x000fe20003f06070 */
[----:B------:R-:W-:Y:S01]  /*03d0*/  IMAD.MOV.U32 R3, RZ, RZ, RZ ;  /* 0x000000ffff037224 */ /* 0x000fe200078e00ff */
[----:B------:R-:W-:Y:S02]  /*03e0*/  ISETP.NE.U32.AND P1, PT, R10, 0x3, PT ;  /* 0x000000030a00780c */ /* 0x000fe40003f25070 */
[----:B------:R-:W-:-:S02]  /*03f0*/  ISETP.GE.U32.AND.EX P0, PT, R2, RZ, PT, P0 ;  /* 0x000000ff0200720c */ /* 0x000fc40003f06100 */
[----:B------:R-:W-:-:S13]  /*0400*/  ISETP.NE.AND.EX P1, PT, RZ, RZ, PT, P1 ;  /* 0x000000ffff00720c */ /* 0x000fda0003f25310 */
[----:B------:R-:W-:Y:S05]  /*0410*/  @!P1 BRA `(.L_x_17) ;  /* 0x0000000000489947 */ /* 0x000fea0003800000 */
[----:B------:R-:W0:Y:S01]  /*0420*/  LDCU.64 UR4, c[0x0][0x380] ;  /* 0x00007000ff0477ac */ /* 0x000e220008000a00 */
[----:B------:R-:W-:Y:S02]  /*0430*/  VIADD R6, R6, 0x1 ;  /* 0x0000000106067836 */ /* 0x000fe40000000000 */
[----:B------:R-:W-:Y:S02]  /*0440*/  IMAD.MOV.U32 R12, RZ, RZ, RZ ;  /* 0x000000ffff0c7224 */ /* 0x000fe400078e00ff */
[----:B------:R-:W-:Y:S01]  /*0450*/  IMAD.MOV.U32 R3, RZ, RZ, RZ ;  /* 0x000000ffff037224 */ /* 0x000fe200078e00ff */
[----:B------:R-:W-:Y:S02]  /*0460*/  LOP3.LUT R6, R6, 0x3, RZ, 0xc0, !PT ;  /* 0x0000000306067812 */ /* 0x000fe400078ec0ff */
[----:B0-----:R-:W-:-:S04]  /*0470*/  LEA R10, P1, R8, UR4, 0x2 ;  /* 0x00000004080a7c11 */ /* 0x001fc8000f8210ff */
[----:B------:R-:W-:-:S09]  /*0480*/  LEA.HI.X R11, R8, UR5, R9, 0x2, P1 ;  /* 0x00000005080b7c11 */ /* 0x000fd200088f1409 */
.L_x_18:
[----:B------:R0:W2:Y:S01]  /*0490*/  LDG.E R2, desc[UR6][R10.64] ;  /* 0x000000060a027981 */ /* 0x0000a2000c1e1900 */
[----:B------:R-:W-:Y:S02]  /*04a0*/  IADD3 R6, P1, PT, R6, -0x1, RZ ;  /* 0xffffffff06067810 */ /* 0x000fe40007f3e0ff */
[C---:B------:R-:W-:Y:S02]  /*04b0*/  IADD3 R8, P2, PT, R7.reuse, R8, RZ ;  /* 0x0000000807087210 */ /* 0x040fe40007f5e0ff */
[----:B------:R-:W-:Y:S02]  /*04c0*/  IADD3.X R12, PT, PT, R12, -0x1, RZ, P1, !PT ;  /* 0xffffffff0c0c7810 */ /* 0x000fe40000ffe4ff */
[----:B------:R-:W-:Y:S01]  /*04d0*/  ISETP.NE.U32.AND P1, PT, R6, RZ, PT ;  /* 0x000000ff0600720c */ /* 0x000fe20003f25070 */
[----:B------:R-:W-:Y:S01]  /*04e0*/  IMAD.X R9, RZ, RZ, R9, P2 ;  /* 0x000000ffff097224 */ /* 0x000fe200010e0609 */
[----:B0-----:R-:W-:Y:S02]  /*04f0*/  LEA R10, P3, R7, R10, 0x2 ;  /* 0x0000000a070a7211 */ /* 0x001fe400078610ff */
[----:B------:R-:W-:-:S02]  /*0500*/  ISETP.NE.AND.EX P1, PT, R12, RZ, PT, P1 ;  /* 0x000000ff0c00720c */ /* 0x000fc40003f25310 */
[----:B------:R-:W-:Y:S01]  /*0510*/  LEA.HI.X R11, R7, R11, RZ, 0x2, P3 ;  /* 0x0000000b070b7211 */ /* 0x000fe200018f14ff */
[----:B--2---:R-:W-:-:S10]  /*0520*/  FADD R3, R2, R3 ;  /* 0x0000000302037221 */ /* 0x004fd40000000000 */
[----:B------:R-:W-:Y:S05]  /*0530*/  @P1 BRA `(.L_x_18) ;  /* 0xfffffffc00d41947 */ /* 0x000fea000383ffff */
.L_x_17:
[----:B------:R-:W-:Y:S05]  /*0540*/  BSYNC.RECONVERGENT B1 ;  /* 0x0000000000017941 */ /* 0x000fea0003800200 */
.L_x_16:
[----:B------:R-:W-:Y:S04]  /*0550*/  BSSY.RECONVERGENT B1, `(.L_x_19) ;  /* 0x0000019000017945 */ /* 0x000fe80003800200 */
[----:B------:R-:W-:Y:S05]  /*0560*/  @!P0 BRA `(.L_x_20) ;  /* 0x00000000005c8947 */ /* 0x000fea0003800000 */
[----:B------:R-:W-:Y:S01]  /*0570*/  IMAD.SHL.U32 R17, R7, 0x4, RZ ;  /* 0x0000000407117824 */ /* 0x000fe200078e00ff */
[----:B------:R-:W-:-:S07]  /*0580*/  SHF.R.U32.HI R19, RZ, 0x1e, R7 ;  /* 0x0000001eff137819 */ /* 0x000fce0000011607 */
.L_x_21:
[----:B------:R-:W-:-:S04]  /*0590*/  LEA R6, P0, R8, UR10, 0x2 ;  /* 0x0000000a08067c11 */ /* 0x000fc8000f8010ff */
[----:B------:R-:W-:Y:S02]  /*05a0*/  LEA.HI.X R7, R8, UR11, R9, 0x2, P0 ;  /* 0x0000000b08077c11 */ /* 0x000fe400080f1409 */
[----:B------:R-:W-:-:S03]  /*05b0*/  IADD3 R10, P0, PT, R17, R6, RZ ;  /* 0x00000006110a7210 */ /* 0x000fc60007f1e0ff */
[----:B------:R-:W2:Y:S02]  /*05c0*/  LDG.E R6, desc[UR6][R6.64] ;  /* 0x0000000606067981 */ /* 0x000ea4000c1e1900 */
[----:B------:R-:W-:Y:S01]  /*05d0*/  IMAD.X R11, R19, 0x1, R7, P0 ;  /* 0x00000001130b7824 */ /* 0x000fe200000e0607 */
[----:B------:R-:W-:-:S04]  /*05e0*/  IADD3 R12, P0, PT, R17, R10, RZ ;  /* 0x0000000a110c7210 */ /* 0x000fc80007f1e0ff */
[----:B------:R-:W3:Y:S01]  /*05f0*/  LDG.E R10, desc[UR6][R10.64] ;  /* 0x000000060a0a7981 */ /* 0x000ee2000c1e1900 */
[----:B------:R-:W-:Y:S01]  /*0600*/  IMAD.X R13, R19, 0x1, R11, P0 ;  /* 0x00000001130d7824 */ /* 0x000fe200000e060b */
[----:B------:R-:W-:-:S04]  /*0610*/  IADD3 R14, P0, PT, R17, R12, RZ ;  /* 0x0000000c110e7210 */ /* 0x000fc80007f1e0ff */
[----:B------:R-:W4:Y:S01]  /*0620*/  LDG.E R12, desc[UR6][R12.64] ;  /* 0x000000060c0c7981 */ /* 0x000f22000c1e1900 */
[----:B------:R-:W-:-:S05]  /*0630*/  IMAD.X R15, R19, 0x1, R13, P0 ;  /* 0x00000001130f7824 */ /* 0x000fca00000e060d */
[----:B------:R-:W5:Y:S01]  /*0640*/  LDG.E R14, desc[UR6][R14.64] ;  /* 0x000000060e0e7981 */ /* 0x000f62000c1e1900 */
[----:B------:R-:W-:-:S05]  /*0650*/  IADD3 R8, P0, PT, R17, R8, RZ ;  /* 0x0000000811087210 */ /* 0x000fca0007f1e0ff */
[----:B------:R-:W-:Y:S01]  /*0660*/  IMAD.X R9, R19, 0x1, R9, P0 ;  /* 0x0000000113097824 */ /* 0x000fe200000e0609 */
[----:B------:R-:W-:-:S04]  /*0670*/  ISETP.GE.U32.AND P0, PT, R8, 0xc000, PT ;  /* 0x0000c0000800780c */ /* 0x000fc80003f06070 */
[----:B------:R-:W-:Y:S01]  /*0680*/  ISETP.GE.U32.AND.EX P0, PT, R9, RZ, PT, P0 ;  /* 0x000000ff0900720c */ /* 0x000fe20003f06100 */
[----:B--2---:R-:W-:-:S04]  /*0690*/  FADD R3, R6, R3 ;  /* 0x0000000306037221 */ /* 0x004fc80000000000 */
[----:B---3--:R-:W-:-:S04]  /*06a0*/  FADD R3, R3, R10 ;  /* 0x0000000a03037221 */ /* 0x008fc80000000000 */
[----:B----4-:R-:W-:-:S04]  /*06b0*/  FADD R3, R3, R12 ;  /* 0x0000000c03037221 */ /* 0x010fc80000000000 */
[----:B-----5:R-:W-:Y:S01]  /*06c0*/  FADD R3, R3, R14 ;  /* 0x0000000e03037221 */ /* 0x020fe20000000000 */
[----:B------:R-:W-:Y:S06]  /*06d0*/  @!P0 BRA `(.L_x_21) ;  /* 0xfffffffc00ac8947 */ /* 0x000fec000383ffff */
.L_x_20:
[----:B------:R-:W-:Y:S05]  /*06e0*/  BSYNC.RECONVERGENT B1 ;  /* 0x0000000000017941 */ /* 0x000fea0003800200 */
.L_x_19:
[----:B------:R0:W-:Y:S02]  /*06f0*/  STS [R4], R3 ;  /* 0x0000000304007388 */ /* 0x0001e40000000800 */
.L_x_12:
[----:B------:R-:W-:Y:S05]  /*0700*/  BSYNC.RECONVERGENT B0 ;  /* 0x0000000000007941 */ /* 0x000fea0003800200 */
.L_x_11:
[----:B------:R-:W-:Y:S02]  /*0710*/  ISETP.GE.U32.AND P0, PT, R5, 0x2, PT ;  /* 0x000000020500780c */ /* 0x000fe40003f06070 */
[----:B------:R-:W-:-:S11]  /*0720*/  ISETP.NE.AND P1, PT, R0, RZ, PT ;  /* 0x000000ff0000720c */ /* 0x000fd60003f25270 */
[----:B------:R-:W-:Y:S05]  /*0730*/  @!P0 BRA `(.L_x_22) ;  /* 0x00000000002c8947 */ /* 0x000fea0003800000 */
.L_x_23:
[----:B------:R-:W-:Y:S01]  /*0740*/  BAR.SYNC.DEFER_BLOCKING 0x0 ;  /* 0x0000000000007b1d */ /* 0x000fe20000010000 */
[----:B------:R-:W-:-:S04]  /*0750*/  SHF.R.U32.HI R7, RZ, 0x1, R5 ;  /* 0x00000001ff077819 */ /* 0x000fc80000011605 */
[----:B------:R-:W-:-:S13]  /*0760*/  ISETP.GE.U32.AND P0, PT, R0, R7, PT ;  /* 0x000000070000720c */ /* 0x000fda0003f06070 */
[----:B------:R-:W-:Y:S01]  /*0770*/  @!P0 IMAD R2, R7, 0x4, R4 ;  /* 0x0000000407028824 */ /* 0x000fe200078e0204 */
[----:B0-----:R-:W-:Y:S05]  /*0780*/  @!P0 LDS R3, [R4] ;  /* 0x0000000004038984 */ /* 0x001fea0000000800 */
[----:B------:R-:W0:Y:S02]  /*0790*/  @!P0 LDS R2, [R2] ;  /* 0x0000000002028984 */ /* 0x000e240000000800 */
[----:B0-----:R-:W-:-:S05]  /*07a0*/  @!P0 FADD R3, R2, R3 ;  /* 0x0000000302038221 */ /* 0x001fca0000000000 */
[----:B------:R1:W-:Y:S01]  /*07b0*/  @!P0 STS [R4], R3 ;  /* 0x0000000304008388 */ /* 0x0003e20000000800 */
[----:B------:R-:W-:Y:S01]  /*07c0*/  ISETP.GT.U32.AND P0, PT, R5, 0x3, PT ;  /* 0x000000030500780c */ /* 0x000fe20003f04070 */
[----:B------:R-:W-:-:S12]  /*07d0*/  IMAD.MOV.U32 R5, RZ, RZ, R7 ;  /* 0x000000ffff057224 */ /* 0x000fd800078e0007 */
[----:B-1----:R-:W-:Y:S05]  /*07e0*/  @P0 BRA `(.L_x_23) ;  /* 0xfffffffc00d40947 */ /* 0x002fea000383ffff */
.L_x_22:
[----:B------:R-:W-:Y:S05]  /*07f0*/  @P1 EXIT ;  /* 0x000000000000194d */ /* 0x000fea0003800000 */
[----:B------:R-:W1:Y:S01]  /*0800*/  S2UR UR5, SR_CgaCtaId ;  /* 0x00000000000579c3 */ /* 0x000e620000008800 */
[----:B------:R-:W-:-:S07]  /*0810*/  UMOV UR4, 0x400 ;  /* 0x0000040000047882 */ /* 0x000fce0000000000 */
[----:B0-----:R-:W0:Y:S01]  /*0820*/  LDC.64 R2, c[0x0][0x388] ;  /* 0x0000e200ff027b82 */ /* 0x001e220000000a00 */
[----:B-1----:R-:W-:-:S09]  /*0830*/  ULEA UR4, UR5, UR4, 0x18 ;  /* 0x0000000405047291 */ /* 0x002fd2000f8ec0ff */
[----:B------:R-:W0:Y:S04]  /*0840*/  LDS R5, [UR4] ;  /* 0x00000004ff057984 */ /* 0x000e280008000800 */
[----:B0-----:R-:W-:Y:S01]  /*0850*/  REDG.E.ADD.F32.FTZ.RN.STRONG.GPU desc[UR6][R2.64], R5 ;  /* 0x00000005020079a6 */ /* 0x001fe2000c12f306 */
[----:B------:R-:W-:Y:S05]  /*0860*/  EXIT ;  /* 0x000000000000794d */ /* 0x000fea0003800000 */
        .weak           $__internal_0_$__cuda_sm20_div_u64
        .type           $__internal_0_$__cuda_sm20_div_u64,@function
        .size           $__internal_0_$__cuda_sm20_div_u64,(.L_x_26 - $__internal_0_$__cuda_sm20_div_u64)
$__internal_0_$__cuda_sm20_div_u64:
[----:B------:R-:W-:Y:S02]  /*0870*/  IMAD.MOV.U32 R16, RZ, RZ, R7 ;  /* 0x000000ffff107224 */ /* 0x000fe400078e0007 */
[----:B------:R-:W-:-:S04]  /*0880*/  IMAD.MOV.U32 R17, RZ, RZ, RZ ;  /* 0x000000ffff117224 */ /* 0x000fc800078e00ff */
[----:B------:R-:W0:Y:S08]  /*0890*/  I2F.U64.RP R13, R16 ;  /* 0x00000010000d7312 */ /* 0x000e300000309000 */
[----:B0-----:R-:W0:Y:S02]  /*08a0*/  MUFU.RCP R13, R13 ;  /* 0x0000000d000d7308 */ /* 0x001e240000001000 */
[----:B0-----:R-:W-:-:S06]  /*08b0*/  VIADD R2, R13, 0x1ffffffe ;  /* 0x1ffffffe0d027836 */ /* 0x001fcc0000000000 */
[----:B------:R-:W0:Y:S02]  /*08c0*/  F2I.U64.TRUNC R2, R2 ;  /* 0x0000000200027311 */ /* 0x000e24000020d800 */
[----:B0-----:R-:W-:-:S04]  /*08d0*/  IMAD.WIDE.U32 R14, R2, R7, RZ ;  /* 0x00000007020e7225 */ /* 0x001fc800078e00ff */
[----:B------:R-:W-:Y:S01]  /*08e0*/  IMAD R15, R3, R7, R15 ;  /* 0x00000007030f7224 */ /* 0x000fe200078e020f */
[----:B------:R-:W-:-:S05]  /*08f0*/  IADD3 R19, P0, PT, RZ, -R14, RZ ;  /* 0x8000000eff137210 */ /* 0x000fca0007f1e0ff */
[----:B------:R-:W-:-:S04]  /*0900*/  IMAD.HI.U32 R14, R2, R19, RZ ;  /* 0x00000013020e7227 */ /* 0x000fc800078e00ff */
[----:B------:R-:W-:Y:S02]  /*0910*/  IMAD.X R21, RZ, RZ, ~R15, P0 ;  /* 0x000000ffff157224 */ /* 0x000fe400000e0e0f */
[----:B------:R-:W-:Y:S02]  /*0920*/  IMAD.MOV.U32 R15, RZ, RZ, R2 ;  /* 0x000000ffff0f7224 */ /* 0x000fe400078e0002 */
[-C--:B------:R-:W-:Y:S02]  /*0930*/  IMAD R17, R3, R21.reuse, RZ ;  /* 0x0000001503117224 */ /* 0x080fe400078e02ff */
[----:B------:R-:W-:-:S04]  /*0940*/  IMAD.WIDE.U32 R14, P0, R2, R21, R14 ;  /* 0x00000015020e7225 */ /* 0x000fc8000780000e */
[----:B------:R-:W-:-:S04]  /*0950*/  IMAD.HI.U32 R13, R3, R21, RZ ;  /* 0x00000015030d7227 */ /* 0x000fc800078e00ff */
[----:B------:R-:W-:-:S04]  /*0960*/  IMAD.HI.U32 R14, P1, R3, R19, R14 ;  /* 0x00000013030e7227 */ /* 0x000fc8000782000e */
[----:B------:R-:W-:Y:S01]  /*0970*/  IMAD.X R13, R13, 0x1, R3, P0 ;  /* 0x000000010d0d7824 */ /* 0x000fe200000e0603 */
[----:B------:R-:W-:-:S04]  /*0980*/  IADD3 R15, P2, PT, R17, R14, RZ ;  /* 0x0000000e110f7210 */ /* 0x000fc80007f5e0ff */
[----:B------:R-:W-:Y:S01]  /*0990*/  IADD3.X R13, PT, PT, RZ, RZ, R13, P2, P1 ;  /* 0x000000ffff0d7210 */ /* 0x000fe200017e240d */
[----:B------:R-:W-:-:S03]  /*09a0*/  IMAD.WIDE.U32 R2, R15, R7, RZ ;  /* 0x000000070f027225 */ /* 0x000fc600078e00ff */
[----:B------:R-:W-:Y:S01]  /*09b0*/  IADD3 R17, P0, PT, RZ, -R2, RZ ;  /* 0x80000002ff117210 */ /* 0x000fe20007f1e0ff */
[----:B------:R-:W-:Y:S02]  /*09c0*/  IMAD R2, R13, R7, R3 ;  /* 0x000000070d027224 */ /* 0x000fe400078e0203 */
[----:B------:R-:W-:Y:S02]  /*09d0*/  IMAD.MOV.U32 R3, RZ, RZ, RZ ;  /* 0x000000ffff037224 */ /* 0x000fe400078e00ff */
[----:B------:R-:W-:-:S04]  /*09e0*/  IMAD.HI.U32 R14, R15, R17, RZ ;  /* 0x000000110f0e7227 */ /* 0x000fc800078e00ff */
[----:B------:R-:W-:-:S04]  /*09f0*/  IMAD.X R2, RZ, RZ, ~R2, P0 ;  /* 0x000000ffff027224 */ /* 0x000fc800000e0e02 */
[----:B------:R-:W-:-:S04]  /*0a00*/  IMAD.WIDE.U32 R14, P0, R15, R2, R14 ;  /* 0x000000020f0e7225 */ /* 0x000fc8000780000e */
[C---:B------:R-:W-:Y:S02]  /*0a10*/  IMAD R16, R13.reuse, R2, RZ ;  /* 0x000000020d107224 */ /* 0x040fe400078e02ff */
[----:B------:R-:W-:-:S04]  /*0a20*/  IMAD.HI.U32 R15, P1, R13, R17, R14 ;  /* 0x000000110d0f7227 */ /* 0x000fc8000782000e */
[----:B------:R-:W-:Y:S01]  /*0a30*/  IMAD.HI.U32 R2, R13, R2, RZ ;  /* 0x000000020d027227 */ /* 0x000fe200078e00ff */
[----:B------:R-:W-:-:S03]  /*0a40*/  IADD3 R15, P2, PT, R16, R15, RZ ;  /* 0x0000000f100f7210 */ /* 0x000fc60007f5e0ff */
[----:B------:R-:W-:Y:S02]  /*0a50*/  IMAD.X R13, R2, 0x1, R13, P0 ;  /* 0x00000001020d7824 */ /* 0x000fe400000e060d */
[----:B------:R-:W-:-:S03]  /*0a60*/  IMAD.HI.U32 R2, R15, R12, RZ ;  /* 0x0000000c0f027227 */ /* 0x000fc600078e00ff */
[----:B------:R-:W-:Y:S01]  /*0a70*/  IADD3.X R13, PT, PT, RZ, RZ, R13, P2, P1 ;  /* 0x000000ffff0d7210 */ /* 0x000fe200017e240d */
[----:B------:R-:W-:-:S04]  /*0a80*/  IMAD.WIDE.U32 R2, R15, R11, R2 ;  /* 0x0000000b0f027225 */ /* 0x000fc800078e0002 */
[C---:B------:R-:W-:Y:S02]  /*0a90*/  IMAD R15, R13.reuse, R11, RZ ;  /* 0x0000000b0d0f7224 */ /* 0x040fe400078e02ff */
[----:B------:R-:W-:-:S04]  /*0aa0*/  IMAD.HI.U32 R2, P0, R13, R12, R2 ;  /* 0x0000000c0d027227 */ /* 0x000fc80007800002 */
[----:B------:R-:W-:Y:S01]  /*0ab0*/  IMAD.HI.U32 R13, R13, R11, RZ ;  /* 0x0000000b0d0d7227 */ /* 0x000fe200078e00ff */
[----:B------:R-:W-:-:S03]  /*0ac0*/  IADD3 R14, P1, PT, R15, R2, RZ ;  /* 0x000000020f0e7210 */ /* 0x000fc60007f3e0ff */
[----:B------:R-:W-:-:S04]  /*0ad0*/  IMAD.X R2, RZ, RZ, R13, P0 ;  /* 0x000000ffff027224 */ /* 0x000fc800000e060d */
[----:B------:R-:W-:Y:S02]  /*0ae0*/  IMAD.X R13, RZ, RZ, R2, P1 ;  /* 0x000000ffff0d7224 */ /* 0x000fe400008e0602 */
[----:B------:R-:W-:-:S04]  /*0af0*/  IMAD.WIDE.U32 R2, R14, R7, RZ ;  /* 0x000000070e027225 */ /* 0x000fc800078e00ff */
[----:B------:R-:W-:Y:S01]  /*0b00*/  IMAD R16, R13, R7, R3 ;  /* 0x000000070d107224 */ /* 0x000fe200078e0203 */
[----:B------:R-:W-:-:S04]  /*0b10*/  IADD3 R18, P0, PT, -R2, R12, RZ ;  /* 0x0000000c02127210 */ /* 0x000fc80007f1e1ff */
[-C--:B------:R-:W-:Y:S01]  /*0b20*/  IADD3 R2, P1, PT, -R7, R18.reuse, RZ ;  /* 0x0000001207027210 */ /* 0x080fe20007f3e1ff */
[----:B------:R-:W-:Y:S01]  /*0b30*/  IMAD.X R16, R11, 0x1, ~R16, P0 ;  /* 0x000000010b107824 */ /* 0x000fe200000e0e10 */
[----:B------:R-:W-:Y:S02]  /*0b40*/  ISETP.GE.U32.AND P0, PT, R18, R7, PT ;  /* 0x000000071200720c */ /* 0x000fe40003f06070 */
[----:B------:R-:W-:Y:S02]  /*0b50*/  IADD3 R11, P2, PT, R14, 0x1, RZ ;  /* 0x000000010e0b7810 */ /* 0x000fe40007f5e0ff */
[C---:B------:R-:W-:Y:S02]  /*0b60*/  ISETP.GE.U32.AND.EX P0, PT, R16.reuse, RZ, PT, P0 ;  /* 0x000000ff1000720c */ /* 0x040fe40003f06100 */
[----:B------:R-:W-:Y:S01]  /*0b70*/  IADD3.X R3, PT, PT, R16, -0x1, RZ, P1, !PT ;  /* 0xffffffff10037810 */ /* 0x000fe20000ffe4ff */
[----:B------:R-:W-:Y:S01]  /*0b80*/  IMAD.X R12, RZ, RZ, R13, P2 ;  /* 0x000000ffff0c7224 */ /* 0x000fe200010e060d */
[----:B------:R-:W-:-:S02]  /*0b90*/  SEL R2, R2, R18, P0 ;  /* 0x0000001202027207 */ /* 0x000fc40000000000 */
[----:B------:R-:W-:Y:S02]  /*0ba0*/  SEL R11, R11, R14, P0 ;  /* 0x0000000e0b0b7207 */ /* 0x000fe40000000000 */
[----:B------:R-:W-:Y:S02]  /*0bb0*/  SEL R3, R3, R16, P0 ;  /* 0x0000001003037207 */ /* 0x000fe40000000000 */
[----:B------:R-:W-:Y:S02]  /*0bc0*/  SEL R12, R12, R13, P0 ;  /* 0x0000000d0c0c7207 */ /* 0x000fe40000000000 */
[----:B------:R-:W-:Y:S02]  /*0bd0*/  ISETP.GE.U32.AND P0, PT, R2, R7, PT ;  /* 0x000000070200720c */ /* 0x000fe40003f06070 */
[----:B------:R-:W-:Y:S02]  /*0be0*/  IADD3 R2, P2, PT, R11, 0x1, RZ ;  /* 0x000000010b027810 */ /* 0x000fe40007f5e0ff */
[----:B------:R-:W-:-:S02]  /*0bf0*/  ISETP.GE.U32.AND.EX P0, PT, R3, RZ, PT, P0 ;  /* 0x000000ff0300720c */ /* 0x000fc40003f06100 */
[----:B------:R-:W-:Y:S01]  /*0c00*/  ISETP.NE.U32.AND P1, PT, R7, RZ, PT ;  /* 0x000000ff0700720c */ /* 0x000fe20003f25070 */
[----:B------:R-:W-:Y:S01]  /*0c10*/  IMAD.X R3, RZ, RZ, R12, P2 ;  /* 0x000000ffff037224 */ /* 0x000fe200010e060c */
[----:B------:R-:W-:Y:S01]  /*0c20*/  SEL R2, R2, R11, P0 ;  /* 0x0000000b02027207 */ /* 0x000fe20000000000 */
[----:B------:R-:W-:Y:S01]  /*0c30*/  IMAD.MOV.U32 R11, RZ, RZ, 0x0 ;  /* 0x00000000ff0b7424 */ /* 0x000fe200078e00ff */
[----:B------:R-:W-:Y:S02]  /*0c40*/  ISETP.NE.AND.EX P1, PT, RZ, RZ, PT, P1 ;  /* 0x000000ffff00720c */ /* 0x000fe40003f25310 */
[----:B------:R-:W-:Y:S02]  /*0c50*/  SEL R3, R3, R12, P0 ;  /* 0x0000000c03037207 */ /* 0x000fe40000000000 */
[----:B------:R-:W-:Y:S02]  /*0c60*/  SEL R2, R2, 0xffffffff, P1 ;  /* 0xffffffff02027807 */ /* 0x000fe40000800000 */
[----:B------:R-:W-:Y:S01]  /*0c70*/  SEL R3, R3, 0xffffffff, P1 ;  /* 0xffffffff03037807 */ /* 0x000fe20000800000 */
[----:B------:R-:W-:Y:S06]  /*0c80*/  RET.REL.NODEC R10 `(_Z8reduce_aPfS_) ;  /* 0xfffffff00adc7950 */ /* 0x000fec0003c3ffff */
.L_x_24:
        /* <DEDUP_REMOVED lines=15> */
.L_x_26:


//--------------------- .text._Z10atomic_redPKfPf --------------------------
	.section	.text._Z10atomic_redPKfPf,"ax",@progbits
	.align	128
        .global         _Z10atomic_redPKfPf
        .type           _Z10atomic_redPKfPf,@function
        .size           _Z10atomic_redPKfPf,(.L_x_30 - _Z10atomic_redPKfPf)
        .other          _Z10atomic_redPKfPf,@"STO_CUDA_ENTRY STV_DEFAULT"
_Z10atomic_redPKfPf:
.text._Z10atomic_redPKfPf:
[----:B------:R-:W-:Y:S01]  /*0000*/  LDC R1, c[0x0][0x37c] ;  /* 0x0000df00ff017b82 */ /* 0x000fe20000000800 */
[----:B------:R-:W0:Y:S01]  /*0010*/  S2R R5, SR_TID.X ;  /* 0x0000000000057919 */ /* 0x000e220000002100 */
[----:B------:R-:W0:Y:S01]  /*0020*/  LDCU UR4, c[0x0][0x360] ;  /* 0x00006c00ff0477ac */ /* 0x000e220008000800 */
[----:B------:R-:W0:Y:S02]  /*0030*/  S2R R0, SR_CTAID.X ;  /* 0x0000000000007919 */ /* 0x000e240000002500 */
[----:B0-----:R-:W-:-:S05]  /*0040*/  IMAD R5, R0, UR4, R5 ;  /* 0x0000000400057c24 */ /* 0x001fca000f8e0205 */
[----:B------:R-:W-:-:S13]  /*0050*/  ISETP.GT.U32.AND P0, PT, R5, 0xbfff, PT ;  /* 0x0000bfff0500780c */ /* 0x000fda0003f04070 */
[----:B------:R-:W-:Y:S05]  /*0060*/  @P0 EXIT ;  /* 0x000000000000094d */ /* 0x000fea0003800000 */
[----:B------:R-:W0:Y:S01]  /*0070*/  LDC.64 R2, c[0x0][0x380] ;  /* 0x0000e000ff027b82 */ /* 0x000e220000000a00 */
[----:B------:R-:W1:Y:S01]  /*0080*/  LDCU.64 UR4, c[0x0][0x358] ;  /* 0x00006b00ff0477ac */ /* 0x000e620008000a00 */
[----:B0-----:R-:W-:-:S06]  /*0090*/  IMAD.WIDE.U32 R2, R5, 0x4, R2 ;  /* 0x0000000405027825 */ /* 0x001fcc00078e0002 */
[----:B-1----:R-:W2:Y:S01]  /*00a0*/  LDG.E R3, desc[UR4][R2.64] ;  /* 0x0000000402037981 */ /* 0x002ea2000c1e1900 */
[----:B------:R-:W2:Y:S03]  /*00b0*/  LDC.64 R4, c[0x0][0x388] ;  /* 0x0000e200ff047b82 */ /* 0x000ea60000000a00 */
[----:B--2---:R-:W-:Y:S01]  /*00c0*/  REDG.E.ADD.F32.FTZ.RN.STRONG.GPU desc[UR4][R4.64], R3 ;  /* 0x00000003040079a6 */ /* 0x004fe2000c12f304 */
[----:B------:R-:W-:Y:S05]  /*00d0*/  EXIT ;  /* 0x000000000000794d */ /* 0x000fea0003800000 */
.L_x_25:
        /* <DEDUP_REMOVED lines=10> */
.L_x_30:


//--------------------- .nv.shared._Z6reducePfS_m --------------------------
	.section	.nv.shared._Z6reducePfS_m,"aw",@nobits
	.sectionflags	@""
	.align	4
.nv.shared._Z6reducePfS_m:
	.zero		2048


//--------------------- .nv.shared.reserved.0     --------------------------
	.section	.nv.shared.reserved.0,"aw",@nobits
	.weak		__nv_reservedSMEM_offset_0_alias
	.size		__nv_reservedSMEM_offset_0_alias, 0, 64
	.other		__nv_reservedSMEM_offset_0_alias,@"STO_CUDA_RESERVED_SHARED STV_DEFAULT"
__nv_reservedSMEM_offset_0_alias:
	.zero		0
	.zero		64


//--------------------- .nv.shared._Z9reduce_wsPfS_ --------------------------
	.section	.nv.shared._Z9reduce_wsPfS_,"aw",@nobits
	.sectionflags	@""
	.align	4
.nv.shared._Z9reduce_wsPfS_:
	.zero		1152


//--------------------- .nv.shared._Z8reduce_aPfS_ --------------------------
	.section	.nv.shared._Z8reduce_aPfS_,"aw",@nobits
	.sectionflags	@""
	.align	4
.nv.shared._Z8reduce_aPfS_:
	.zero		2048


//--------------------- .nv.constant0._Z6reducePfS_m --------------------------
	.section	.nv.constant0._Z6reducePfS_m,"a",@progbits
	.sectionflags	@""
	.align	4
.nv.constant0._Z6reducePfS_m:
	.zero		920


//--------------------- .nv.constant0._Z9reduce_wsPfS_ --------------------------
	.section	.nv.constant0._Z9reduce_wsPfS_,"a",@progbits
	.sectionflags	@""
	.align	4
.nv.constant0._Z9reduce_wsPfS_:
	.zero		912


//--------------------- .nv.constant0._Z8reduce_aPfS_ --------------------------
	.section	.nv.constant0._Z8reduce_aPfS_,"a",@progbits
	.sectionflags	@""
	.align	4
.nv.constant0._Z8reduce_aPfS_:
	.zero		912


//--------------------- .nv.constant0._Z10atomic_redPKfPf --------------------------
	.section	.nv.constant0._Z10atomic_redPKfPf,"a",@progbits
	.sectionflags	@""
	.align	4
.nv.constant0._Z10atomic_redPKfPf:
	.zero		912


//--------------------- SYMBOLS --------------------------

	.type		.nv.reservedSmem.offset0,@object
	.size		.nv.reservedSmem.offset0,0x4
	.type		.nv.reservedSmem.cap,@object
	.size		.nv.reservedSmem.cap,0x4
